	.headerflags	@"EF_CUDA_TEXMODE_UNIFIED EF_CUDA_64BIT_ADDRESS EF_CUDA_SM89 EF_CUDA_VIRTUAL_SM(EF_CUDA_SM89)"
	.elftype	@"ET_EXEC"


//--------------------- .nv.info                  --------------------------
	.section	.nv.info,"",@"SHT_CUDA_INFO"
	.align	4


	//----- nvinfo : EIATTR_REGCOUNT
	.align		4
        /*0000*/ 	.byte	0x04, 0x2f
        /*0002*/ 	.short	(.L_1 - .L_0)
	.align		4
.L_0:
        /*0004*/ 	.word	index@(matmul_kernel)
        /*0008*/ 	.word	0x000000d0


	//----- nvinfo : EIATTR_MIN_STACK_SIZE
	.align		4
.L_1:
        /*000c*/ 	.byte	0x04, 0x12
        /*000e*/ 	.short	(.L_3 - .L_2)
	.align		4
.L_2:
        /*0010*/ 	.word	index@(matmul_kernel)
        /*0014*/ 	.word	0x00000000


	//----- nvinfo : EIATTR_FRAME_SIZE
	.align		4
.L_3:
        /*0018*/ 	.byte	0x04, 0x11
        /*001a*/ 	.short	(.L_5 - .L_4)
	.align		4
.L_4:
        /*001c*/ 	.word	index@(matmul_kernel)
        /*0020*/ 	.word	0x00000000


	//----- nvinfo : EIATTR_MIN_STACK_SIZE
	.align		4
.L_5:
        /*0024*/ 	.byte	0x04, 0x12
        /*0026*/ 	.short	(.L_7 - .L_6)
	.align		4
.L_6:
        /*0028*/ 	.word	index@(matmul_kernel)
        /*002c*/ 	.word	0x00000000
.L_7:


//--------------------- .nv.info.matmul_kernel    --------------------------
	.section	.nv.info.matmul_kernel,"",@"SHT_CUDA_INFO"
	.sectionflags	@""
	.align	4


	//----- nvinfo : EIATTR_CUDA_API_VERSION
	.align		4
        /*0000*/ 	.byte	0x04, 0x37
        /*0002*/ 	.short	(.L_9 - .L_8)
.L_8:
        /*0004*/ 	.word	0x0000007c


	//----- nvinfo : EIATTR_PARAM_CBANK
	.align		4
.L_9:
        /*0008*/ 	.byte	0x04, 0x0a
        /*000a*/ 	.short	(.L_11 - .L_10)
	.align		4
.L_10:
        /*000c*/ 	.word	index@(.nv.constant0.matmul_kernel)
        /*0010*/ 	.short	0x0160
        /*0012*/ 	.short	0x0030


	//----- nvinfo : EIATTR_CBANK_PARAM_SIZE
	.align		4
.L_11:
        /*0014*/ 	.byte	0x03, 0x19
        /*0016*/ 	.short	0x0030


	//----- nvinfo : EIATTR_KPARAM_INFO
	.align		4
        /*0018*/ 	.byte	0x04, 0x17
        /*001a*/ 	.short	(.L_13 - .L_12)
.L_12:
        /*001c*/ 	.word	0x00000000
        /*0020*/ 	.short	0x0008
        /*0022*/ 	.short	0x002c
        /*0024*/ 	.byte	0x00, 0xf0, 0x11, 0x00


	//----- nvinfo : EIATTR_KPARAM_INFO
	.align		4
.L_13:
        /*0028*/ 	.byte	0x04, 0x17
        /*002a*/ 	.short	(.L_15 - .L_14)
.L_14:
        /*002c*/ 	.word	0x00000000
        /*0030*/ 	.short	0x0007
        /*0032*/ 	.short	0x0028
        /*0034*/ 	.byte	0x00, 0xf0, 0x11, 0x00


	//----- nvinfo : EIATTR_KPARAM_INFO
	.align		4
.L_15:
        /*0038*/ 	.byte	0x04, 0x17
        /*003a*/ 	.short	(.L_17 - .L_16)
.L_16:
        /*003c*/ 	.word	0x00000000
        /*0040*/ 	.short	0x0006
        /*0042*/ 	.short	0x0024
        /*0044*/ 	.byte	0x00, 0xf0, 0x11, 0x00


	//----- nvinfo : EIATTR_KPARAM_INFO
	.align		4
.L_17:
        /*0048*/ 	.byte	0x04, 0x17
        /*004a*/ 	.short	(.L_19 - .L_18)
.L_18:
        /*004c*/ 	.word	0x00000000
        /*0050*/ 	.short	0x0005
        /*0052*/ 	.short	0x0020
        /*0054*/ 	.byte	0x00, 0xf0, 0x11, 0x00


	//----- nvinfo : EIATTR_KPARAM_INFO
	.align		4
.L_19:
        /*0058*/ 	.byte	0x04, 0x17
        /*005a*/ 	.short	(.L_21 - .L_20)
.L_20:
        /*005c*/ 	.word	0x00000000
        /*0060*/ 	.short	0x0004
        /*0062*/ 	.short	0x001c
        /*0064*/ 	.byte	0x00, 0xf0, 0x11, 0x00


	//----- nvinfo : EIATTR_KPARAM_INFO
	.align		4
.L_21:
        /*0068*/ 	.byte	0x04, 0x17
        /*006a*/ 	.short	(.L_23 - .L_22)
.L_22:
        /*006c*/ 	.word	0x00000000
        /*0070*/ 	.short	0x0003
        /*0072*/ 	.short	0x0018
        /*0074*/ 	.byte	0x00, 0xf0, 0x11, 0x00


	//----- nvinfo : EIATTR_KPARAM_INFO
	.align		4
.L_23:
        /*0078*/ 	.byte	0x04, 0x17
        /*007a*/ 	.short	(.L_25 - .L_24)
.L_24:
        /*007c*/ 	.word	0x00000000
        /*0080*/ 	.short	0x0002
        /*0082*/ 	.short	0x0010
        /*0084*/ 	.byte	0x00, 0xf0, 0x21, 0x00


	//----- nvinfo : EIATTR_KPARAM_INFO
	.align		4
.L_25:
        /*0088*/ 	.byte	0x04, 0x17
        /*008a*/ 	.short	(.L_27 - .L_26)
.L_26:
        /*008c*/ 	.word	0x00000000
        /*0090*/ 	.short	0x0001
        /*0092*/ 	.short	0x0008
        /*0094*/ 	.byte	0x00, 0xf0, 0x21, 0x00


	//----- nvinfo : EIATTR_KPARAM_INFO
	.align		4
.L_27:
        /*0098*/ 	.byte	0x04, 0x17
        /*009a*/ 	.short	(.L_29 - .L_28)
.L_28:
        /*009c*/ 	.word	0x00000000
        /*00a0*/ 	.short	0x0000
        /*00a2*/ 	.short	0x0000
        /*00a4*/ 	.byte	0x00, 0xf0, 0x21, 0x00


	//----- nvinfo : EIATTR_MAXREG_COUNT
	.align		4
.L_29:
        /*00a8*/ 	.byte	0x03, 0x1b
        /*00aa*/ 	.short	0x00ff


	//----- nvinfo : EIATTR_EXIT_INSTR_OFFSETS
	.align		4
        /*00ac*/ 	.byte	0x04, 0x1c
        /*00ae*/ 	.short	(.L_31 - .L_30)


	//   ....[0]....
.L_30:
        /*00b0*/ 	.word	0x000039d0


	//   ....[1]....
        /*00b4*/ 	.word	0x00003a00


	//----- nvinfo : EIATTR_MAX_THREADS
	.align		4
.L_31:
        /*00b8*/ 	.byte	0x04, 0x05
        /*00ba*/ 	.short	(.L_33 - .L_32)
.L_32:
        /*00bc*/ 	.word	0x00000080
        /*00c0*/ 	.word	0x00000001
        /*00c4*/ 	.word	0x00000001
.L_33:


//--------------------- .nv.callgraph             --------------------------
	.section	.nv.callgraph,"",@"SHT_CUDA_CALLGRAPH"
	.align	4
	.sectionentsize	8
	.align		4
        /*0000*/ 	.word	0x00000000
	.align		4
        /*0004*/ 	.word	0xffffffff
	.align		4
        /*0008*/ 	.word	0x00000000
	.align		4
        /*000c*/ 	.word	0xfffffffe
	.align		4
        /*0010*/ 	.word	0x00000000
	.align		4
        /*0014*/ 	.word	0xfffffffd
	.align		4
        /*0018*/ 	.word	0x00000000
	.align		4
        /*001c*/ 	.word	0xfffffffc


//--------------------- .nv.rel.action            --------------------------
	.section	.nv.rel.action,"",@"SHT_CUDA_RELOCINFO"
	.align	8
	.sectionentsize	8
        /*0000*/ 	.byte	0x73, 0x00, 0x00, 0x00, 0x00, 0x00, 0x00, 0x00, 0x00, 0x00, 0x00, 0x11, 0x25, 0x00, 0x05, 0x36


//--------------------- .nv.constant0.matmul_kernel --------------------------
	.section	.nv.constant0.matmul_kernel,"a",@progbits
	.sectionflags	@""
	.align	4
.nv.constant0.matmul_kernel:
	.zero		400


//--------------------- .text.matmul_kernel       --------------------------
	.section	.text.matmul_kernel,"ax",@progbits
	.sectionflags	@"SHF_BARRIERS=1"
	.sectioninfo	@"SHI_REGISTERS=208"
	.align	128
        .global         matmul_kernel
        .type           matmul_kernel,@function
        .size           matmul_kernel,(.L_x_3 - matmul_kernel)
        .other          matmul_kernel,@"STO_CUDA_ENTRY STV_DEFAULT"
matmul_kernel:
.text.matmul_kernel:
[----:B------:R-:W-:Y:S02]  /*0000*/  MOV R1, c[0x0][0x28] ;  /* 0x00000a0000017a02 */ /* 0x000fe40000000f00 */
[----:B------:R-:W-:Y:S01]  /*0010*/  IMAD.MOV.U32 R3, RZ, RZ, c[0x0][0x17c] ;  /* 0x00005f00ff037624 */ /* 0x000fe200078e00ff */
[----:B------:R-:W1:Y:S01]  /*0020*/  S2R R7, SR_CTAID.X ;  /* 0x0000000000077919 */ /* 0x000e620000002500 */
[----:B------:R-:W-:Y:S01]  /*0030*/  IMAD.MOV.U32 R156, RZ, RZ, 0x3f ;  /* 0x0000003fff9c7424 */ /* 0x000fe200078e00ff */
[----:B------:R-:W-:Y:S01]  /*0040*/  ULDC.64 UR10, c[0x0][0x118] ;  /* 0x00004600000a7ab9 */ /* 0x000fe20000000a00 */
[----:B------:R-:W-:Y:S01]  /*0050*/  CS2R R32, SRZ ;  /* 0x0000000000207805 */ /* 0x000fe2000001ff00 */
[----:B------:R-:W-:Y:S01]  /*0060*/  IADD3 R3, R3, 0x7f, RZ ;  /* 0x0000007f03037810 */ /* 0x000fe20007ffe0ff */
[----:B------:R-:W-:Y:S01]  /*0070*/  ULDC UR8, c[0x0][0x180] ;  /* 0x0000600000087ab9 */ /* 0x000fe20000000800 */
[----:B------:R-:W-:Y:S01]  /*0080*/  IADD3 R156, R156, c[0x0][0x180], RZ ;  /* 0x000060009c9c7a10 */ /* 0x000fe20007ffe0ff */
[----:B------:R-:W-:Y:S01]  /*0090*/  UIADD3 UR5, UR8, -0x40, URZ ;  /* 0xffffffc008057890 */ /* 0x000fe2000fffe03f */
[----:B------:R-:W-:Y:S01]  /*00a0*/  SHF.R.S32.HI R0, RZ, 0x1f, R3 ;  /* 0x0000001fff007819 */ /* 0x000fe20000011403 */
[----:B------:R-:W-:Y:S01]  /*00b0*/  UIADD3 UR4, UR8, -0x80, URZ ;  /* 0xffffff8008047890 */ /* 0x000fe2000fffe03f */
[----:B------:R-:W-:-:S02]  /*00c0*/  IMAD.MOV.U32 R34, RZ, RZ, RZ ;  /* 0x000000ffff227224 */ /* 0x000fc400078e00ff */
[----:B------:R-:W-:Y:S01]  /*00d0*/  LEA.HI R0, R0, R3, RZ, 0x7 ;  /* 0x0000000300007211 */ /* 0x000fe200078f38ff */
[----:B------:R-:W-:Y:S02]  /*00e0*/  IMAD.MOV.U32 R36, RZ, RZ, RZ ;  /* 0x000000ffff247224 */ /* 0x000fe400078e00ff */
[----:B------:R-:W-:Y:S01]  /*00f0*/  IMAD.MOV.U32 R38, RZ, RZ, RZ ;  /* 0x000000ffff267224 */ /* 0x000fe200078e00ff */
[----:B------:R-:W-:Y:S01]  /*0100*/  SHF.R.S32.HI R4, RZ, 0x7, R0 ;  /* 0x00000007ff047819 */ /* 0x000fe20000011400 */
[----:B------:R-:W-:Y:S02]  /*0110*/  IMAD.MOV.U32 R40, RZ, RZ, RZ ;  /* 0x000000ffff287224 */ /* 0x000fe400078e00ff */
[----:B------:R-:W-:Y:S02]  /*0120*/  IMAD.MOV.U32 R42, RZ, RZ, RZ ;  /* 0x000000ffff2a7224 */ /* 0x000fe400078e00ff */
[----:B------:R-:W-:Y:S02]  /*0130*/  IMAD.SHL.U32 R4, R4, 0x8, RZ ;  /* 0x0000000804047824 */ /* 0x000fe400078e00ff */
[----:B------:R-:W-:Y:S01]  /*0140*/  IMAD.MOV.U32 R44, RZ, RZ, RZ ;  /* 0x000000ffff2c7224 */ /* 0x000fe200078e00ff */
[----:B-1----:R-:W-:Y:S01]  /*0150*/  IABS R2, R7 ;  /* 0x0000000700027213 */ /* 0x002fe20000000000 */
[----:B------:R-:W-:Y:S01]  /*0160*/  IMAD.MOV.U32 R46, RZ, RZ, RZ ;  /* 0x000000ffff2e7224 */ /* 0x000fe200078e00ff */
[----:B------:R-:W-:Y:S01]  /*0170*/  IABS R5, R4 ;  /* 0x0000000400057213 */ /* 0x000fe20000000000 */
[----:B------:R-:W-:-:S02]  /*0180*/  IMAD.MOV.U32 R48, RZ, RZ, RZ ;  /* 0x000000ffff307224 */ /* 0x000fc400078e00ff */
[----:B------:R-:W-:Y:S01]  /*0190*/  IMAD.MOV.U32 R50, RZ, RZ, RZ ;  /* 0x000000ffff327224 */ /* 0x000fe200078e00ff */
[----:B------:R-:W1:Y:S01]  /*01a0*/  I2F.RP R6, R5 ;  /* 0x0000000500067306 */ /* 0x000e620000209400 */
[----:B------:R-:W-:Y:S02]  /*01b0*/  IMAD.MOV.U32 R52, RZ, RZ, RZ ;  /* 0x000000ffff347224 */ /* 0x000fe400078e00ff */
[----:B------:R-:W-:Y:S02]  /*01c0*/  IMAD.MOV.U32 R54, RZ, RZ, RZ ;  /* 0x000000ffff367224 */ /* 0x000fe400078e00ff */
[----:B------:R-:W-:Y:S02]  /*01d0*/  IMAD.MOV.U32 R56, RZ, RZ, RZ ;  /* 0x000000ffff387224 */ /* 0x000fe400078e00ff */
[----:B------:R-:W-:Y:S02]  /*01e0*/  IMAD.MOV.U32 R58, RZ, RZ, RZ ;  /* 0x000000ffff3a7224 */ /* 0x000fe400078e00ff */
[----:B------:R-:W-:-:S02]  /*01f0*/  IMAD.MOV.U32 R60, RZ, RZ, RZ ;  /* 0x000000ffff3c7224 */ /* 0x000fc400078e00ff */
[----:B------:R-:W-:Y:S02]  /*0200*/  IMAD.MOV.U32 R62, RZ, RZ, RZ ;  /* 0x000000ffff3e7224 */ /* 0x000fe400078e00ff */
[----:B------:R-:W-:Y:S02]  /*0210*/  IMAD.MOV.U32 R64, RZ, RZ, RZ ;  /* 0x000000ffff407224 */ /* 0x000fe400078e00ff */
[----:B------:R-:W-:Y:S01]  /*0220*/  IMAD.MOV.U32 R66, RZ, RZ, RZ ;  /* 0x000000ffff427224 */ /* 0x000fe200078e00ff */
[----:B-1----:R-:W1:Y:S02]  /*0230*/  MUFU.RCP R8, R6 ;  /* 0x0000000600087308 */ /* 0x002e640000001000 */
[----:B-1----:R-:W-:-:S06]  /*0240*/  IADD3 R8, R8, 0xffffffe, RZ ;  /* 0x0ffffffe08087810 */ /* 0x002fcc0007ffe0ff */
[----:B------:R-:W1:Y:S02]  /*0250*/  F2I.FTZ.U32.TRUNC.NTZ R9, R8 ;  /* 0x0000000800097305 */ /* 0x000e64000021f000 */
[----:B-1----:R-:W-:Y:S02]  /*0260*/  IMAD.MOV R0, RZ, RZ, -R9 ;  /* 0x000000ffff007224 */ /* 0x002fe400078e0a09 */
[----:B------:R-:W-:Y:S02]  /*0270*/  IMAD.MOV.U32 R8, RZ, RZ, RZ ;  /* 0x000000ffff087224 */ /* 0x000fe400078e00ff */
[----:B------:R-:W-:Y:S01]  /*0280*/  IMAD R3, R0, R5, RZ ;  /* 0x0000000500037224 */ /* 0x000fe200078e02ff */
[----:B------:R-:W-:-:S03]  /*0290*/  IABS R0, R4 ;  /* 0x0000000400007213 */ /* 0x000fc60000000000 */
[----:B------:R-:W-:Y:S01]  /*02a0*/  IMAD.HI.U32 R3, R9, R3, R8 ;  /* 0x0000000309037227 */ /* 0x000fe200078e0008 */
[----:B------:R-:W-:-:S03]  /*02b0*/  IABS R8, c[0x0][0x17c] ;  /* 0x00005f0000087a13 */ /* 0x000fc60000000000 */
[----:B------:R-:W-:Y:S02]  /*02c0*/  IMAD.MOV R0, RZ, RZ, -R0 ;  /* 0x000000ffff007224 */ /* 0x000fe400078e0a00 */
[----:B------:R-:W-:-:S04]  /*02d0*/  IMAD.HI.U32 R3, R3, R2, RZ ;  /* 0x0000000203037227 */ /* 0x000fc800078e00ff */
[----:B------:R-:W-:Y:S02]  /*02e0*/  IMAD R0, R3, R0, R2 ;  /* 0x0000000003007224 */ /* 0x000fe400078e0202 */
[----:B------:R-:W-:-:S03]  /*02f0*/  IMAD.MOV.U32 R2, RZ, RZ, c[0x0][0x178] ;  /* 0x00005e00ff027624 */ /* 0x000fc600078e00ff */
[----:B------:R-:W-:-:S13]  /*0300*/  ISETP.GT.U32.AND P1, PT, R5, R0, PT ;  /* 0x000000000500720c */ /* 0x000fda0003f24070 */
[----:B------:R-:W-:Y:S01]  /*0310*/  @!P1 IMAD.IADD R0, R0, 0x1, -R5 ;  /* 0x0000000100009824 */ /* 0x000fe200078e0a05 */
[----:B------:R-:W-:Y:S02]  /*0320*/  @!P1 IADD3 R3, R3, 0x1, RZ ;  /* 0x0000000103039810 */ /* 0x000fe40007ffe0ff */
[----:B------:R-:W-:Y:S02]  /*0330*/  ISETP.NE.AND P1, PT, R4, RZ, PT ;  /* 0x000000ff0400720c */ /* 0x000fe40003f25270 */
[----:B------:R-:W-:Y:S02]  /*0340*/  ISETP.GE.U32.AND P2, PT, R0, R5, PT ;  /* 0x000000050000720c */ /* 0x000fe40003f46070 */
[----:B------:R-:W-:Y:S02]  /*0350*/  LOP3.LUT R0, R7, R4, RZ, 0x3c, !PT ;  /* 0x0000000407007212 */ /* 0x000fe400078e3cff */
[----:B------:R-:W-:Y:S02]  /*0360*/  IABS R5, c[0x0][0x178] ;  /* 0x00005e0000057a13 */ /* 0x000fe40000000000 */
[----:B------:R-:W-:-:S02]  /*0370*/  ISETP.GE.AND P0, PT, R0, RZ, PT ;  /* 0x000000ff0000720c */ /* 0x000fc40003f06270 */
[----:B------:R-:W-:Y:S05]  /*0380*/  I2F.RP R10, R5 ;  /* 0x00000005000a7306 */ /* 0x000fea0000209400 */
[----:B------:R-:W-:-:S05]  /*0390*/  @P2 IADD3 R3, R3, 0x1, RZ ;  /* 0x0000000103032810 */ /* 0x000fca0007ffe0ff */
[----:B------:R-:W-:Y:S01]  /*03a0*/  IMAD.MOV.U32 R0, RZ, RZ, R3 ;  /* 0x000000ffff007224 */ /* 0x000fe200078e0003 */
[----:B------:R-:W-:-:S03]  /*03b0*/  IADD3 R3, R2, 0x3f, RZ ;  /* 0x0000003f02037810 */ /* 0x000fc60007ffe0ff */
[----:B------:R-:W-:Y:S01]  /*03c0*/  @!P0 IMAD.MOV R0, RZ, RZ, -R0 ;  /* 0x000000ffff008224 */ /* 0x000fe200078e0a00 */
[----:B------:R-:W-:Y:S02]  /*03d0*/  @!P1 LOP3.LUT R0, RZ, R4, RZ, 0x33, !PT ;  /* 0x00000004ff009212 */ /* 0x000fe400078e33ff */
[----:B------:R-:W-:-:S03]  /*03e0*/  SHF.R.S32.HI R2, RZ, 0x1f, R3 ;  /* 0x0000001fff027819 */ /* 0x000fc60000011403 */
[----:B------:R-:W-:Y:S01]  /*03f0*/  IMAD.SHL.U32 R121, R0, 0x8, RZ ;  /* 0x0000000800797824 */ /* 0x000fe200078e00ff */
[----:B------:R-:W-:Y:S01]  /*0400*/  LEA.HI R2, R2, R3, RZ, 0x6 ;  /* 0x0000000302027211 */ /* 0x000fe200078f30ff */
[----:B------:R-:W-:-:S03]  /*0410*/  IMAD.MOV R0, RZ, RZ, -R0 ;  /* 0x000000ffff007224 */ /* 0x000fc600078e0a00 */
[----:B------:R-:W-:Y:S01]  /*0420*/  LEA.HI.SX32 R9, R2, -R121, 0x1a ;  /* 0x8000007902097211 */ /* 0x000fe200078fd2ff */
[----:B------:R-:W-:Y:S02]  /*0430*/  IMAD R0, R4, R0, R7 ;  /* 0x0000000004007224 */ /* 0x000fe400078e0207 */
[----:B------:R-:W-:Y:S01]  /*0440*/  I2F.RP R4, R8 ;  /* 0x0000000800047306 */ /* 0x000fe20000209400 */
[----:B------:R-:W-:Y:S02]  /*0450*/  IMNMX R9, R9, 0x8, PT ;  /* 0x0000000809097817 */ /* 0x000fe40003800200 */
[----:B------:R-:W-:Y:S02]  /*0460*/  IABS R7, R0 ;  /* 0x0000000000077213 */ /* 0x000fe40000000000 */
[----:B------:R-:W-:Y:S02]  /*0470*/  IABS R2, R9 ;  /* 0x0000000900027213 */ /* 0x000fe40000000000 */
[----:B------:R-:W-:-:S02]  /*0480*/  ISETP.NE.AND P3, PT, R9, RZ, PT ;  /* 0x000000ff0900720c */ /* 0x000fc40003f65270 */
[----:B------:R-:W1:Y:S08]  /*0490*/  I2F.RP R6, R2 ;  /* 0x0000000200067306 */ /* 0x000e700000209400 */
[----:B-1----:R-:W1:Y:S02]  /*04a0*/  MUFU.RCP R14, R6 ;  /* 0x00000006000e7308 */ /* 0x002e640000001000 */
[----:B-1----:R-:W-:-:S02]  /*04b0*/  IADD3 R14, R14, 0xffffffe, RZ ;  /* 0x0ffffffe0e0e7810 */ /* 0x002fc40007ffe0ff */
[----:B------:R-:W-:-:S04]  /*04c0*/  IABS R6, R9 ;  /* 0x0000000900067213 */ /* 0x000fc80000000000 */
[----:B------:R-:W1:Y:S01]  /*04d0*/  F2I.FTZ.U32.TRUNC.NTZ R15, R14 ;  /* 0x0000000e000f7305 */ /* 0x000e62000021f000 */
[----:B------:R-:W-:Y:S02]  /*04e0*/  IMAD.MOV R6, RZ, RZ, -R6 ;  /* 0x000000ffff067224 */ /* 0x000fe400078e0a06 */
[----:B-1----:R-:W-:Y:S02]  /*04f0*/  IMAD.MOV R3, RZ, RZ, -R15 ;  /* 0x000000ffff037224 */ /* 0x002fe400078e0a0f */
[----:B------:R-:W-:Y:S02]  /*0500*/  IMAD.MOV.U32 R14, RZ, RZ, RZ ;  /* 0x000000ffff0e7224 */ /* 0x000fe400078e00ff */
[----:B------:R-:W-:-:S04]  /*0510*/  IMAD R12, R3, R2, RZ ;  /* 0x00000002030c7224 */ /* 0x000fc800078e02ff */
[----:B------:R-:W-:Y:S02]  /*0520*/  IMAD.HI.U32 R12, R15, R12, R14 ;  /* 0x0000000c0f0c7227 */ /* 0x000fe400078e000e */
[----:B------:R-:W1:Y:S04]  /*0530*/  MUFU.RCP R14, R10 ;  /* 0x0000000a000e7308 */ /* 0x000e680000001000 */
[----:B------:R-:W-:-:S04]  /*0540*/  IMAD.HI.U32 R3, R12, R7, RZ ;  /* 0x000000070c037227 */ /* 0x000fc800078e00ff */
[----:B------:R-:W-:Y:S01]  /*0550*/  IMAD R7, R3, R6, R7 ;  /* 0x0000000603077224 */ /* 0x000fe200078e0207 */
[----:B------:R-:W2:Y:S01]  /*0560*/  MUFU.RCP R12, R4 ;  /* 0x00000004000c7308 */ /* 0x000ea20000001000 */
[----:B------:R-:W3:Y:S03]  /*0570*/  S2R R6, SR_TID.X ;  /* 0x0000000000067919 */ /* 0x000ee60000002100 */
[----:B------:R-:W-:Y:S02]  /*0580*/  ISETP.GT.U32.AND P2, PT, R2, R7, PT ;  /* 0x000000070200720c */ /* 0x000fe40003f44070 */
[----:B-1----:R-:W-:-:S04]  /*0590*/  IADD3 R14, R14, 0xffffffe, RZ ;  /* 0x0ffffffe0e0e7810 */ /* 0x002fc80007ffe0ff */
[----:B------:R-:W1:Y:S01]  /*05a0*/  F2I.FTZ.U32.TRUNC.NTZ R15, R14 ;  /* 0x0000000e000f7305 */ /* 0x000e62000021f000 */
[----:B--2---:R-:W-:-:S06]  /*05b0*/  IADD3 R12, R12, 0xffffffe, RZ ;  /* 0x0ffffffe0c0c7810 */ /* 0x004fcc0007ffe0ff */
[----:B------:R-:W-:Y:S01]  /*05c0*/  @!P2 IMAD.IADD R7, R7, 0x1, -R2 ;  /* 0x000000010707a824 */ /* 0x000fe200078e0a02 */
[----:B------:R-:W-:Y:S01]  /*05d0*/  @!P2 IADD3 R3, R3, 0x1, RZ ;  /* 0x000000010303a810 */ /* 0x000fe20007ffe0ff */
[----:B------:R-:W2:Y:S01]  /*05e0*/  F2I.FTZ.U32.TRUNC.NTZ R13, R12 ;  /* 0x0000000c000d7305 */ /* 0x000ea2000021f000 */
[----:B------:R-:W-:Y:S02]  /*05f0*/  ISETP.GT.AND P2, PT, R156, 0x3f, PT ;  /* 0x0000003f9c00780c */ /* 0x000fe40003f44270 */
[----:B------:R-:W-:Y:S02]  /*0600*/  ISETP.GE.U32.AND P0, PT, R7, R2, PT ;  /* 0x000000020700720c */ /* 0x000fe40003f06070 */
[----:B------:R-:W-:Y:S01]  /*0610*/  LOP3.LUT R2, R0, R9, RZ, 0x3c, !PT ;  /* 0x0000000900027212 */ /* 0x000fe200078e3cff */
[----:B---3--:R-:W-:Y:S01]  /*0620*/  IMAD.SHL.U32 R137, R6, 0x8, RZ ;  /* 0x0000000806897824 */ /* 0x008fe200078e00ff */
[----:B------:R-:W-:Y:S01]  /*0630*/  SEL R4, RZ, 0x10, !P2 ;  /* 0x00000010ff047807 */ /* 0x000fe20005000000 */
[----:B-1----:R-:W-:Y:S01]  /*0640*/  IMAD.MOV R10, RZ, RZ, -R15 ;  /* 0x000000ffff0a7224 */ /* 0x002fe200078e0a0f */
[----:B------:R-:W-:Y:S01]  /*0650*/  ISETP.GE.AND P1, PT, R2, RZ, PT ;  /* 0x000000ff0200720c */ /* 0x000fe20003f26270 */
[----:B------:R-:W-:Y:S01]  /*0660*/  IMAD.MOV.U32 R14, RZ, RZ, RZ ;  /* 0x000000ffff0e7224 */ /* 0x000fe200078e00ff */
[----:B------:R-:W-:Y:S01]  /*0670*/  LOP3.LUT R139, R137, 0x38, RZ, 0xc0, !PT ;  /* 0x00000038898b7812 */ /* 0x000fe200078ec0ff */
[----:B------:R-:W-:Y:S01]  /*0680*/  IMAD R10, R10, R5, RZ ;  /* 0x000000050a0a7224 */ /* 0x000fe200078e02ff */
[----:B------:R-:W-:-:S02]  /*0690*/  SHF.R.U32.HI R122, RZ, 0x4, R6 ;  /* 0x00000004ff7a7819 */ /* 0x000fc40000011606 */
[----:B------:R-:W-:Y:S01]  /*06a0*/  LOP3.LUT R138, R137, 0x78, RZ, 0xc0, !PT ;  /* 0x00000078898a7812 */ /* 0x000fe200078ec0ff */
[----:B--2---:R-:W-:Y:S01]  /*06b0*/  IMAD.MOV R7, RZ, RZ, -R13 ;  /* 0x000000ffff077224 */ /* 0x004fe200078e0a0d */
[----:B------:R-:W-:Y:S01]  /*06c0*/  @P0 IADD3 R3, R3, 0x1, RZ ;  /* 0x0000000103030810 */ /* 0x000fe20007ffe0ff */
[----:B------:R-:W-:Y:S01]  /*06d0*/  IMAD.MOV.U32 R12, RZ, RZ, RZ ;  /* 0x000000ffff0c7224 */ /* 0x000fe200078e00ff */
[----:B------:R-:W-:Y:S01]  /*06e0*/  ISETP.GE.AND P0, PT, R139, c[0x0][0x180], PT ;  /* 0x000060008b007a0c */ /* 0x000fe20003f06270 */
[----:B------:R-:W-:Y:S01]  /*06f0*/  IMAD R7, R7, R8, RZ ;  /* 0x0000000807077224 */ /* 0x000fe200078e02ff */
[----:B------:R-:W-:Y:S01]  /*0700*/  SGXT.U32 R122, R122, 0x3 ;  /* 0x000000037a7a781a */ /* 0x000fe20000000000 */
[----:B------:R-:W-:Y:S01]  /*0710*/  @!P1 IMAD.MOV R3, RZ, RZ, -R3 ;  /* 0x000000ffff039224 */ /* 0x000fe200078e0a03 */
[----:B------:R-:W-:Y:S01]  /*0720*/  SEL R2, R4, RZ, !P0 ;  /* 0x000000ff04027207 */ /* 0x000fe20004000000 */
[----:B------:R-:W-:Y:S01]  /*0730*/  IMAD.HI.U32 R151, R13, R7, R12 ;  /* 0x000000070d977227 */ /* 0x000fe200078e000c */
[----:B------:R-:W-:-:S02]  /*0740*/  @!P3 LOP3.LUT R3, RZ, R9, RZ, 0x33, !PT ;  /* 0x00000009ff03b212 */ /* 0x000fc400078e33ff */
[----:B------:R-:W-:Y:S01]  /*0750*/  ISETP.NE.U32.AND P6, PT, R2, RZ, PT ;  /* 0x000000ff0200720c */ /* 0x000fe20003fc5070 */
[C---:B------:R-:W-:Y:S01]  /*0760*/  IMAD.SHL.U32 R12, R122.reuse, 0x8, RZ ;  /* 0x000000087a0c7824 */ /* 0x040fe200078e00ff */
[C---:B------:R-:W-:Y:S01]  /*0770*/  LOP3.LUT R146, R122.reuse, 0x8, RZ, 0xfc, !PT ;  /* 0x000000087a927812 */ /* 0x040fe200078efcff */
[----:B------:R-:W-:Y:S01]  /*0780*/  IMAD.MOV R2, RZ, RZ, -R3 ;  /* 0x000000ffff027224 */ /* 0x000fe200078e0a03 */
[C---:B------:R-:W-:Y:S01]  /*0790*/  LOP3.LUT R145, R122.reuse, 0x10, RZ, 0xfc, !PT ;  /* 0x000000107a917812 */ /* 0x040fe200078efcff */
[----:B------:R-:W-:Y:S01]  /*07a0*/  IMAD.HI.U32 R10, R15, R10, R14 ;  /* 0x0000000a0f0a7227 */ /* 0x000fe200078e000e */
[C---:B------:R-:W-:Y:S02]  /*07b0*/  LOP3.LUT R143, R122.reuse, 0x20, RZ, 0xfc, !PT ;  /* 0x000000207a8f7812 */ /* 0x040fe400078efcff */
[----:B------:R-:W-:Y:S01]  /*07c0*/  LOP3.LUT R142, R122, 0x28, RZ, 0xfc, !PT ;  /* 0x000000287a8e7812 */ /* 0x000fe200078efcff */
[----:B------:R-:W-:Y:S01]  /*07d0*/  IMAD R2, R9, R2, R0 ;  /* 0x0000000209027224 */ /* 0x000fe200078e0200 */
[----:B------:R-:W-:Y:S01]  /*07e0*/  SHF.R.U32.HI R0, RZ, 0x3, R6 ;  /* 0x00000003ff007819 */ /* 0x000fe20000011606 */
[----:B------:R-:W-:Y:S01]  /*07f0*/  IMAD R120, R3, 0x80, R138 ;  /* 0x0000008003787824 */ /* 0x000fe200078e028a */
[----:B------:R-:W-:Y:S01]  /*0800*/  LOP3.LUT R9, R12, 0x78, R137, 0x78, !PT ;  /* 0x000000780c097812 */ /* 0x000fe200078e7889 */
[----:B------:R-:W-:Y:S01]  /*0810*/  IMAD.IADD R121, R121, 0x1, R2 ;  /* 0x0000000179797824 */ /* 0x000fe200078e0202 */
[----:B------:R-:W-:Y:S01]  /*0820*/  SGXT.U32 R0, R0, 0x4 ;  /* 0x000000040000781a */ /* 0x000fe20000000000 */
[----:B------:R-:W-:Y:S01]  /*0830*/  IMAD.SHL.U32 R24, R122, 0x80, RZ ;  /* 0x000000807a187824 */ /* 0x000fe200078e00ff */
[----:B------:R-:W-:Y:S01]  /*0840*/  LOP3.LUT R137, R137, 0x38, R6, 0x48, !PT ;  /* 0x0000003889897812 */ /* 0x000fe200078e4806 */
[----:B------:R-:W-:Y:S01]  /*0850*/  IMAD.SHL.U32 R121, R121, 0x40, RZ ;  /* 0x0000004079797824 */ /* 0x000fe200078e00ff */
[C---:B------:R-:W-:Y:S01]  /*0860*/  LOP3.LUT R2, R0.reuse, 0x20, RZ, 0xfc, !PT ;  /* 0x0000002000027812 */ /* 0x040fe200078efcff */
[----:B------:R-:W-:Y:S01]  /*0870*/  IMAD.SHL.U32 R22, R145, 0x80, RZ ;  /* 0x0000008091167824 */ /* 0x000fe200078e00ff */
[C---:B------:R-:W-:Y:S01]  /*0880*/  LOP3.LUT R136, R0.reuse, 0x10, RZ, 0xfc, !PT ;  /* 0x0000001000887812 */ /* 0x040fe200078efcff */
[----:B------:R-:W-:Y:S01]  /*0890*/  IMAD.SHL.U32 R20, R143, 0x80, RZ ;  /* 0x000000808f147824 */ /* 0x000fe200078e00ff */
[----:B------:R-:W-:Y:S01]  /*08a0*/  LOP3.LUT R134, R0, 0x30, RZ, 0xfc, !PT ;  /* 0x0000003000867812 */ /* 0x000fe200078efcff */
[--C-:B------:R-:W-:Y:S01]  /*08b0*/  IMAD R135, R2, 0x40, R137.reuse ;  /* 0x0000004002877824 */ /* 0x100fe200078e0289 */
[C---:B------:R-:W-:Y:S01]  /*08c0*/  LOP3.LUT R7, R121.reuse, R0, RZ, 0xfc, !PT ;  /* 0x0000000079077212 */ /* 0x040fe200078efcff */
[--C-:B------:R-:W-:Y:S01]  /*08d0*/  IMAD R136, R136, 0x40, R137.reuse ;  /* 0x0000004088887824 */ /* 0x100fe200078e0289 */
[C-C-:B------:R-:W-:Y:S01]  /*08e0*/  LOP3.LUT R2, R121.reuse, 0x20, R0.reuse, 0xfe, !PT ;  /* 0x0000002079027812 */ /* 0x140fe200078efe00 */
[--C-:B------:R-:W-:Y:S01]  /*08f0*/  IMAD R134, R134, 0x40, R137.reuse ;  /* 0x0000004086867824 */ /* 0x100fe200078e0289 */
[C-C-:B------:R-:W-:Y:S01]  /*0900*/  LOP3.LUT R3, R121.reuse, 0x10, R0.reuse, 0xfe, !PT ;  /* 0x0000001079037812 */ /* 0x140fe200078efe00 */
[----:B------:R-:W-:Y:S01]  /*0910*/  IMAD R137, R0, 0x40, R137 ;  /* 0x0000004000897824 */ /* 0x000fe200078e0289 */
[----:B------:R-:W-:Y:S01]  /*0920*/  IABS R17, R7 ;  /* 0x0000000700117213 */ /* 0x000fe20000000000 */
[----:B------:R-:W-:Y:S01]  /*0930*/  IMAD.SHL.U32 R136, R136, 0x2, RZ ;  /* 0x0000000288887824 */ /* 0x000fe200078e00ff */
[----:B------:R-:W-:Y:S01]  /*0940*/  LOP3.LUT R0, R121, 0x30, R0, 0xfe, !PT ;  /* 0x0000003079007812 */ /* 0x000fe200078efe00 */
[----:B------:R-:W-:Y:S01]  /*0950*/  IMAD.SHL.U32 R137, R137, 0x2, RZ ;  /* 0x0000000289897824 */ /* 0x000fe200078e00ff */
[----:B------:R-:W-:Y:S01]  /*0960*/  IABS R13, R2 ;  /* 0x00000002000d7213 */ /* 0x000fe20000000000 */
[----:B------:R-:W-:Y:S01]  /*0970*/  IMAD.HI.U32 R16, R10, R17, RZ ;  /* 0x000000110a107227 */ /* 0x000fe200078e00ff */
[----:B------:R-:W-:-:S02]  /*0980*/  IABS R15, R3 ;  /* 0x00000003000f7213 */ /* 0x000fc40000000000 */
[----:B------:R-:W-:Y:S01]  /*0990*/  IABS R11, R0 ;  /* 0x00000000000b7213 */ /* 0x000fe20000000000 */
[C---:B------:R-:W-:Y:S01]  /*09a0*/  IMAD.HI.U32 R12, R10.reuse, R13, RZ ;  /* 0x0000000d0a0c7227 */ /* 0x040fe200078e00ff */
[----:B------:R-:W-:Y:S02]  /*09b0*/  IABS R18, R120 ;  /* 0x0000007800127213 */ /* 0x000fe40000000000 */
[----:B------:R-:W-:Y:S01]  /*09c0*/  ISETP.GE.AND P5, PT, R7, RZ, PT ;  /* 0x000000ff0700720c */ /* 0x000fe20003fa6270 */
[----:B------:R-:W-:Y:S01]  /*09d0*/  IMAD.HI.U32 R14, R10, R15, RZ ;  /* 0x0000000f0a0e7227 */ /* 0x000fe200078e00ff */
[----:B------:R-:W-:Y:S02]  /*09e0*/  LOP3.LUT R133, R9, R24, RZ, 0xfc, !PT ;  /* 0x0000001809857212 */ /* 0x000fe400078efcff */
[-C--:B------:R-:W-:Y:S01]  /*09f0*/  LOP3.LUT R131, R22, R9.reuse, RZ, 0xfc, !PT ;  /* 0x0000000916837212 */ /* 0x080fe200078efcff */
[----:B------:R-:W-:Y:S01]  /*0a00*/  IMAD.MOV R16, RZ, RZ, -R16 ;  /* 0x000000ffff107224 */ /* 0x000fe200078e0a10 */
[----:B------:R-:W-:Y:S01]  /*0a10*/  LOP3.LUT R129, R20, R9, RZ, 0xfc, !PT ;  /* 0x0000000914817212 */ /* 0x000fe200078efcff */
[----:B------:R-:W-:Y:S01]  /*0a20*/  IMAD.HI.U32 R10, R10, R11, RZ ;  /* 0x0000000b0a0a7227 */ /* 0x000fe200078e00ff */
[----:B------:R-:W-:-:S02]  /*0a30*/  LOP3.LUT R141, R122, 0x30, RZ, 0xfc, !PT ;  /* 0x000000307a8d7812 */ /* 0x000fc400078efcff */
[C---:B------:R-:W-:Y:S01]  /*0a40*/  LOP3.LUT R144, R122.reuse, 0x18, RZ, 0xfc, !PT ;  /* 0x000000187a907812 */ /* 0x040fe200078efcff */
[----:B------:R-:W-:Y:S01]  /*0a50*/  IMAD.MOV R12, RZ, RZ, -R12 ;  /* 0x000000ffff0c7224 */ /* 0x000fe200078e0a0c */
[----:B------:R-:W-:Y:S01]  /*0a60*/  LOP3.LUT R140, R122, 0x38, RZ, 0xfc, !PT ;  /* 0x000000387a8c7812 */ /* 0x000fe200078efcff */
[----:B------:R-:W-:Y:S01]  /*0a70*/  IMAD.MOV R14, RZ, RZ, -R14 ;  /* 0x000000ffff0e7224 */ /* 0x000fe200078e0a0e */
[--C-:B------:R-:W-:Y:S01]  /*0a80*/  SHF.R.U32.HI R147, RZ, 0x4, R6.reuse ;  /* 0x00000004ff937819 */ /* 0x100fe20000011606 */
[----:B------:R-:W-:Y:S01]  /*0a90*/  IMAD R16, R5, R16, R17 ;  /* 0x0000001005107224 */ /* 0x000fe200078e0211 */
[----:B------:R-:W-:Y:S01]  /*0aa0*/  SHF.R.U32.HI R125, RZ, 0x2, R6 ;  /* 0x00000002ff7d7819 */ /* 0x000fe20000011606 */
[----:B------:R-:W-:Y:S01]  /*0ab0*/  IMAD.MOV R10, RZ, RZ, -R10 ;  /* 0x000000ffff0a7224 */ /* 0x000fe200078e0a0a */
[----:B------:R-:W-:Y:S01]  /*0ac0*/  SGXT.U32 R147, R147, 0x1 ;  /* 0x000000019393781a */ /* 0x000fe20000000000 */
[C---:B------:R-:W-:Y:S01]  /*0ad0*/  IMAD R12, R5.reuse, R12, R13 ;  /* 0x0000000c050c7224 */ /* 0x040fe200078e020d */
[C---:B------:R-:W-:Y:S01]  /*0ae0*/  ISETP.GT.U32.AND P4, PT, R5.reuse, R16, PT ;  /* 0x000000100500720c */ /* 0x040fe20003f84070 */
[----:B------:R-:W-:Y:S01]  /*0af0*/  IMAD R14, R5, R14, R15 ;  /* 0x0000000e050e7224 */ /* 0x000fe200078e020f */
[----:B------:R-:W-:Y:S01]  /*0b00*/  SHF.R.U32.HI R123, RZ, 0x5, R6 ;  /* 0x00000005ff7b7819 */ /* 0x000fe20000011606 */
[----:B------:R-:W-:Y:S01]  /*0b10*/  IMAD.HI.U32 R151, R151, R18, RZ ;  /* 0x0000001297977227 */ /* 0x000fe200078e00ff */
[----:B------:R-:W-:-:S02]  /*0b20*/  ISETP.GT.U32.AND P1, PT, R5, R12, PT ;  /* 0x0000000c0500720c */ /* 0x000fc40003f24070 */
[C---:B------:R-:W-:Y:S01]  /*0b30*/  ISETP.GT.U32.AND P2, PT, R5.reuse, R14, PT ;  /* 0x0000000e0500720c */ /* 0x040fe20003f44070 */
[----:B------:R-:W-:Y:S01]  /*0b40*/  IMAD R10, R5, R10, R11 ;  /* 0x0000000a050a7224 */ /* 0x000fe200078e020b */
[----:B------:R-:W-:Y:S01]  /*0b50*/  SGXT.U32 R123, R123, 0x1 ;  /* 0x000000017b7b781a */ /* 0x000fe20000000000 */
[----:B------:R-:W-:Y:S01]  /*0b60*/  IMAD.MOV R151, RZ, RZ, -R151 ;  /* 0x000000ffff977224 */ /* 0x000fe200078e0a97 */
[----:B------:R-:W-:Y:S01]  /*0b70*/  SHF.R.U32.HI R149, RZ, 0x5, R6 ;  /* 0x00000005ff957819 */ /* 0x000fe20000011606 */
[----:B------:R-:W-:Y:S01]  /*0b80*/  IMAD.SHL.U32 R135, R135, 0x2, RZ ;  /* 0x0000000287877824 */ /* 0x000fe200078e00ff */
[C---:B------:R-:W-:Y:S01]  /*0b90*/  ISETP.GT.U32.AND P0, PT, R5.reuse, R10, PT ;  /* 0x0000000a0500720c */ /* 0x040fe20003f04070 */
[----:B------:R-:W-:Y:S02]  /*0ba0*/  IMAD R151, R8, R151, R18 ;  /* 0x0000009708977224 */ /* 0x000fe400078e0212 */
[--C-:B------:R-:W-:Y:S02]  /*0bb0*/  @!P4 IMAD.IADD R16, R16, 0x1, -R5.reuse ;  /* 0x000000011010c824 */ /* 0x100fe400078e0a05 */
[--C-:B------:R-:W-:Y:S01]  /*0bc0*/  @!P1 IMAD.IADD R12, R12, 0x1, -R5.reuse ;  /* 0x000000010c0c9824 */ /* 0x100fe200078e0a05 */
[----:B------:R-:W-:Y:S01]  /*0bd0*/  ISETP.GT.U32.AND P3, PT, R8, R151, PT ;  /* 0x000000970800720c */ /* 0x000fe20003f64070 */
[----:B------:R-:W-:Y:S01]  /*0be0*/  @!P2 IMAD.IADD R14, R14, 0x1, -R5 ;  /* 0x000000010e0ea824 */ /* 0x000fe200078e0a05 */
[----:B------:R-:W-:Y:S01]  /*0bf0*/  ISETP.GT.U32.AND P2, PT, R5, R16, PT ;  /* 0x000000100500720c */ /* 0x000fe20003f44070 */
[----:B------:R-:W-:-:S02]  /*0c00*/  IMAD.SHL.U32 R134, R134, 0x2, RZ ;  /* 0x0000000286867824 */ /* 0x000fc400078e00ff */
[----:B------:R-:W-:Y:S01]  /*0c10*/  IMAD.SHL.U32 R132, R146, 0x80, RZ ;  /* 0x0000008092847824 */ /* 0x000fe200078e00ff */
[C---:B------:R-:W-:Y:S01]  /*0c20*/  ISETP.GT.U32.AND P1, PT, R5.reuse, R14, PT ;  /* 0x0000000e0500720c */ /* 0x040fe20003f24070 */
[--C-:B------:R-:W-:Y:S01]  /*0c30*/  @!P0 IMAD.IADD R10, R10, 0x1, -R5.reuse ;  /* 0x000000010a0a8824 */ /* 0x100fe200078e0a05 */
[----:B------:R-:W-:Y:S01]  /*0c40*/  ISETP.GT.U32.AND P0, PT, R5, R12, PT ;  /* 0x0000000c0500720c */ /* 0x000fe20003f04070 */
[----:B------:R-:W-:Y:S01]  /*0c50*/  IMAD.SHL.U32 R133, R133, 0x2, RZ ;  /* 0x0000000285857824 */ /* 0x000fe200078e00ff */
[----:B------:R-:W-:Y:S01]  /*0c60*/  LOP3.LUT R132, R132, R9, RZ, 0xfc, !PT ;  /* 0x0000000984847212 */ /* 0x000fe200078efcff */
[----:B------:R-:W-:Y:S02]  /*0c70*/  IMAD.SHL.U32 R130, R144, 0x80, RZ ;  /* 0x0000008090827824 */ /* 0x000fe400078e00ff */
[----:B------:R-:W-:Y:S01]  /*0c80*/  @!P3 IMAD.IADD R151, R151, 0x1, -R8 ;  /* 0x000000019797b824 */ /* 0x000fe200078e0a08 */
[----:B------:R-:W-:Y:S01]  /*0c90*/  ISETP.GT.U32.AND P3, PT, R5, R10, PT ;  /* 0x0000000a0500720c */ /* 0x000fe20003f64070 */
[--C-:B------:R-:W-:Y:S01]  /*0ca0*/  @!P2 IMAD.IADD R16, R16, 0x1, -R5.reuse ;  /* 0x000000011010a824 */ /* 0x100fe200078e0a05 */
[----:B------:R-:W-:Y:S01]  /*0cb0*/  ISETP.GE.AND P2, PT, R122, c[0x0][0x180], PT ;  /* 0x000060007a007a0c */ /* 0x000fe20003f46270 */
[----:B------:R-:W-:Y:S01]  /*0cc0*/  IMAD.SHL.U32 R128, R142, 0x80, RZ ;  /* 0x000000808e807824 */ /* 0x000fe200078e00ff */
[----:B------:R-:W-:Y:S01]  /*0cd0*/  ISETP.GT.U32.AND P4, PT, R8, R151, PT ;  /* 0x000000970800720c */ /* 0x000fe20003f84070 */
[--C-:B------:R-:W-:Y:S01]  /*0ce0*/  @!P1 IMAD.IADD R14, R14, 0x1, -R5.reuse ;  /* 0x000000010e0e9824 */ /* 0x100fe200078e0a05 */
[----:B------:R-:W-:Y:S01]  /*0cf0*/  ISETP.GE.AND P1, PT, R3, RZ, PT ;  /* 0x000000ff0300720c */ /* 0x000fe20003f26270 */
[--C-:B------:R-:W-:Y:S01]  /*0d00*/  @!P0 IMAD.IADD R12, R12, 0x1, -R5.reuse ;  /* 0x000000010c0c8824 */ /* 0x100fe200078e0a05 */
[----:B------:R-:W-:Y:S01]  /*0d10*/  ISETP.GE.AND P0, PT, R2, RZ, PT ;  /* 0x000000ff0200720c */ /* 0x000fe20003f06270 */
[----:B------:R-:W-:Y:S01]  /*0d20*/  @!P5 IMAD.MOV R16, RZ, RZ, -R16 ;  /* 0x000000ffff10d224 */ /* 0x000fe200078e0a10 */
[----:B------:R-:W-:Y:S01]  /*0d30*/  SEL R2, R4, RZ, !P2 ;  /* 0x000000ff04027207 */ /* 0x000fe20005000000 */
[----:B------:R-:W-:Y:S01]  /*0d40*/  IMAD.SHL.U32 R18, R141, 0x80, RZ ;  /* 0x000000808d127824 */ /* 0x000fe200078e00ff */
[----:B------:R-:W-:Y:S01]  /*0d50*/  ISETP.GE.AND P2, PT, R0, RZ, PT ;  /* 0x000000ff0000720c */ /* 0x000fe20003f46270 */
[----:B------:R-:W-:Y:S01]  /*0d60*/  @!P3 IMAD.IADD R10, R10, 0x1, -R5 ;  /* 0x000000010a0ab824 */ /* 0x000fe200078e0a05 */
[----:B------:R-:W-:Y:S01]  /*0d70*/  ISETP.NE.U32.AND P3, PT, R2, RZ, PT ;  /* 0x000000ff0200720c */ /* 0x000fe20003f65070 */
[----:B------:R-:W-:Y:S01]  /*0d80*/  IMAD.SHL.U32 R126, R140, 0x80, RZ ;  /* 0x000000808c7e7824 */ /* 0x000fe200078e00ff */
[----:B------:R-:W-:Y:S01]  /*0d90*/  LOP3.LUT R3, RZ, c[0x0][0x178], RZ, 0x33, !PT ;  /* 0x00005e00ff037a12 */ /* 0x000fe200078e33ff */
[----:B------:R-:W-:Y:S01]  /*0da0*/  @!P4 IMAD.IADD R151, R151, 0x1, -R8 ;  /* 0x000000019797c824 */ /* 0x000fe200078e0a08 */
[----:B------:R-:W-:Y:S01]  /*0db0*/  ISETP.NE.AND P4, PT, RZ, c[0x0][0x178], PT ;  /* 0x00005e00ff007a0c */ /* 0x000fe20003f85270 */
[----:B------:R-:W-:Y:S01]  /*0dc0*/  IMAD.MOV.U32 R8, RZ, RZ, R12 ;  /* 0x000000ffff087224 */ /* 0x000fe200078e000c */
[----:B------:R-:W-:Y:S01]  /*0dd0*/  ISETP.GE.AND P5, PT, R145, c[0x0][0x180], PT ;  /* 0x0000600091007a0c */ /* 0x000fe20003fa6270 */
[----:B------:R-:W-:Y:S01]  /*0de0*/  IMAD.MOV.U32 R2, RZ, RZ, R10 ;  /* 0x000000ffff027224 */ /* 0x000fe200078e000a */
[C---:B------:R-:W-:Y:S01]  /*0df0*/  SEL R12, R3.reuse, R16, !P4 ;  /* 0x00000010030c7207 */ /* 0x040fe20006000000 */
[----:B------:R-:W-:Y:S01]  /*0e00*/  @!P0 IMAD.MOV R8, RZ, RZ, -R8 ;  /* 0x000000ffff088224 */ /* 0x000fe200078e0a08 */
[----:B------:R-:W-:Y:S01]  /*0e10*/  ISETP.GE.AND P0, PT, R120, RZ, PT ;  /* 0x000000ff7800720c */ /* 0x000fe20003f06270 */
[----:B------:R-:W-:Y:S01]  /*0e20*/  @!P2 IMAD.MOV R2, RZ, RZ, -R2 ;  /* 0x000000ffff02a224 */ /* 0x000fe200078e0a02 */
[----:B------:R-:W-:Y:S01]  /*0e30*/  ISETP.NE.AND P2, PT, RZ, c[0x0][0x17c], PT ;  /* 0x00005f00ff007a0c */ /* 0x000fe20003f45270 */
[----:B------:R-:W-:Y:S01]  /*0e40*/  @!P1 IMAD.MOV R14, RZ, RZ, -R14 ;  /* 0x000000ffff0e9224 */ /* 0x000fe200078e0a0e */
[----:B------:R-:W-:Y:S01]  /*0e50*/  ISETP.GE.AND P1, PT, R146, c[0x0][0x180], PT ;  /* 0x0000600092007a0c */ /* 0x000fe20003f26270 */
[--C-:B------:R-:W-:Y:S01]  /*0e60*/  IMAD R193, R12, c[0x0][0x184], R139.reuse ;  /* 0x000061000cc17a24 */ /* 0x100fe200078e028b */
[C---:B------:R-:W-:Y:S01]  /*0e70*/  SEL R8, R3.reuse, R8, !P4 ;  /* 0x0000000803087207 */ /* 0x040fe20006000000 */
[----:B------:R-:W-:Y:S01]  /*0e80*/  IMAD.SHL.U32 R132, R132, 0x2, RZ ;  /* 0x0000000284847824 */ /* 0x000fe200078e00ff */
[C---:B------:R-:W-:Y:S01]  /*0e90*/  SEL R10, R3.reuse, R14, !P4 ;  /* 0x0000000e030a7207 */ /* 0x040fe20006000000 */
[----:B------:R-:W-:Y:S01]  /*0ea0*/  IMAD.MOV.U32 R14, RZ, RZ, 0x2 ;  /* 0x00000002ff0e7424 */ /* 0x000fe200078e00ff */
[----:B------:R-:W-:Y:S01]  /*0eb0*/  SEL R2, R3, R2, !P4 ;  /* 0x0000000203027207 */ /* 0x000fe20006000000 */
[----:B------:R-:W-:Y:S01]  /*0ec0*/  IMAD R189, R8, c[0x0][0x184], R139 ;  /* 0x0000610008bd7a24 */ /* 0x000fe200078e028b */
[----:B------:R-:W-:Y:S01]  /*0ed0*/  SEL R3, R4, RZ, !P1 ;  /* 0x000000ff04037207 */ /* 0x000fe20004800000 */
[----:B------:R-:W-:Y:S01]  /*0ee0*/  @!P0 IMAD.MOV R151, RZ, RZ, -R151 ;  /* 0x000000ffff978224 */ /* 0x000fe200078e0a97 */
[----:B------:R-:W-:Y:S01]  /*0ef0*/  ISETP.GE.AND P1, PT, R143, c[0x0][0x180], PT ;  /* 0x000060008f007a0c */ /* 0x000fe20003f26270 */
[--C-:B------:R-:W-:Y:S01]  /*0f00*/  IMAD R191, R10, c[0x0][0x184], R139.reuse ;  /* 0x000061000abf7a24 */ /* 0x100fe200078e028b */
[----:B------:R-:W-:Y:S01]  /*0f10*/  SEL R0, R4, RZ, !P5 ;  /* 0x000000ff04007207 */ /* 0x000fe20006800000 */
[----:B------:R-:W-:Y:S01]  /*0f20*/  IMAD R187, R2, c[0x0][0x184], R139 ;  /* 0x0000610002bb7a24 */ /* 0x000fe200078e028b */
[----:B------:R-:W-:Y:S01]  /*0f30*/  @!P2 LOP3.LUT R151, RZ, c[0x0][0x17c], RZ, 0x33, !PT ;  /* 0x00005f00ff97aa12 */ /* 0x000fe200078e33ff */
[----:B------:R-:W-:Y:S01]  /*0f40*/  IMAD.WIDE R26, R193, R14, c[0x0][0x160] ;  /* 0x00005800c11a7625 */ /* 0x000fe200078e020e */
[----:B------:R-:W-:-:S02]  /*0f50*/  ISETP.GE.AND P2, PT, R142, c[0x0][0x180], PT ;  /* 0x000060008e007a0c */ /* 0x000fc40003f46270 */
[----:B------:R-:W-:Y:S01]  /*0f60*/  ISETP.NE.U32.AND P5, PT, R3, RZ, PT ;  /* 0x000000ff0300720c */ /* 0x000fe20003fa5070 */
[-C--:B------:R-:W-:Y:S01]  /*0f70*/  IMAD.WIDE R24, R191, R14.reuse, c[0x0][0x160] ;  /* 0x00005800bf187625 */ /* 0x080fe200078e020e */
[----:B------:R-:W-:Y:S01]  /*0f80*/  SEL R3, R4, RZ, !P1 ;  /* 0x000000ff04037207 */ /* 0x000fe20004800000 */
[----:B------:R1:W-:Y:S01]  /*0f90*/  LDGSTS.E.BYPASS.LTC128B.128 [R137], [R26.64], P6 ;  /* 0x000000001a897fae */ /* 0x0003e2000b101d4a */
[----:B------:R-:W-:Y:S01]  /*0fa0*/  ISETP.NE.U32.AND P1, PT, R0, RZ, PT ;  /* 0x000000ff0000720c */ /* 0x000fe20003f25070 */
[-C--:B------:R-:W-:Y:S01]  /*0fb0*/  IMAD.WIDE R22, R189, R14.reuse, c[0x0][0x160] ;  /* 0x00005800bd167625 */ /* 0x080fe200078e020e */
[----:B------:R-:W-:Y:S01]  /*0fc0*/  SEL R0, R4, RZ, !P2 ;  /* 0x000000ff04007207 */ /* 0x000fe20005000000 */
[----:B------:R1:W-:Y:S01]  /*0fd0*/  LDGSTS.E.BYPASS.LTC128B.128 [R136], [R24.64], P6 ;  /* 0x0000000018887fae */ /* 0x0003e2000b101d4a */
[----:B------:R-:W-:Y:S01]  /*0fe0*/  ISETP.GE.AND P4, PT, R144, c[0x0][0x180], PT ;  /* 0x0000600090007a0c */ /* 0x000fe20003f86270 */
[-C--:B------:R-:W-:Y:S01]  /*0ff0*/  IMAD.WIDE R20, R187, R14.reuse, c[0x0][0x160] ;  /* 0x00005800bb147625 */ /* 0x080fe200078e020e */
[----:B------:R-:W-:Y:S01]  /*1000*/  ISETP.NE.U32.AND P2, PT, R0, RZ, PT ;  /* 0x000000ff0000720c */ /* 0x000fe20003f45070 */
[----:B------:R2:W-:Y:S01]  /*1010*/  LDGSTS.E.BYPASS.LTC128B.128 [R135], [R22.64], P6 ;  /* 0x0000000016877fae */ /* 0x0005e2000b101d4a */
[----:B------:R-:W-:Y:S01]  /*1020*/  SEL R5, R4, RZ, !P4 ;  /* 0x000000ff04057207 */ /* 0x000fe20006000000 */
[----:B------:R-:W-:Y:S01]  /*1030*/  IMAD.MOV.U32 R0, RZ, RZ, c[0x0][0x188] ;  /* 0x00006200ff007624 */ /* 0x000fe200078e00ff */
[----:B------:R-:W-:Y:S01]  /*1040*/  ISETP.NE.U32.AND P0, PT, R3, RZ, PT ;  /* 0x000000ff0300720c */ /* 0x000fe20003f05070 */
[----:B------:R-:W-:Y:S01]  /*1050*/  IMAD R151, R122, c[0x0][0x188], R151 ;  /* 0x000062007a977a24 */ /* 0x000fe200078e0297 */
[----:B------:R3:W-:Y:S01]  /*1060*/  LDGSTS.E.BYPASS.LTC128B.128 [R134], [R20.64], P6 ;  /* 0x0000000014867fae */ /* 0x0007e2000b101d4a */
[----:B------:R-:W-:Y:S01]  /*1070*/  ISETP.GE.AND P6, PT, R141, c[0x0][0x180], PT ;  /* 0x000060008d007a0c */ /* 0x000fe20003fc6270 */
[----:B------:R-:W-:Y:S01]  /*1080*/  IMAD.SHL.U32 R131, R131, 0x2, RZ ;  /* 0x0000000283837824 */ /* 0x000fe200078e00ff */
[----:B------:R-:W-:Y:S01]  /*1090*/  ISETP.NE.U32.AND P4, PT, R5, RZ, PT ;  /* 0x000000ff0500720c */ /* 0x000fe20003f85070 */
[----:B------:R-:W-:Y:S01]  /*10a0*/  IMAD R155, R0, 0x8, R151 ;  /* 0x00000008009b7824 */ /* 0x000fe200078e0297 */
[----:B------:R-:W-:Y:S01]  /*10b0*/  SEL R2, R4, RZ, !P6 ;  /* 0x000000ff04027207 */ /* 0x000fe20007000000 */
[-C--:B------:R-:W-:Y:S01]  /*10c0*/  IMAD.WIDE R12, R151, R14.reuse, c[0x0][0x168] ;  /* 0x00005a00970c7625 */ /* 0x080fe200078e020e */
[----:B------:R-:W-:Y:S01]  /*10d0*/  ISETP.GE.AND P6, PT, R140, c[0x0][0x180], PT ;  /* 0x000060008c007a0c */ /* 0x000fe20003fc6270 */
[----:B------:R-:W0:Y:S01]  /*10e0*/  LDGDEPBAR ;  /* 0x00000000000079af */ /* 0x000e220000000000 */
[----:B------:R-:W-:Y:S01]  /*10f0*/  LOP3.LUT R130, R130, R9, RZ, 0xfc, !PT ;  /* 0x0000000982827212 */ /* 0x000fe200078efcff */
[----:B------:R-:W-:Y:S01]  /*1100*/  IMAD R159, R0, 0x8, R155 ;  /* 0x00000008009f7824 */ /* 0x000fe200078e029b */
[----:B------:R-:W-:Y:S01]  /*1110*/  SEL R4, R4, RZ, !P6 ;  /* 0x000000ff04047207 */ /* 0x000fe20007000000 */
[----:B------:R4:W-:Y:S01]  /*1120*/  LDGSTS.E.BYPASS.LTC128B.128 [R133+0x6000], [R12.64], P3 ;  /* 0x060000000c857fae */ /* 0x0009e20009901d4a */
[----:B------:R-:W-:Y:S01]  /*1130*/  ISETP.GE.AND P6, PT, R139, UR5, PT ;  /* 0x000000058b007c0c */ /* 0x000fe2000bfc6270 */
[----:B------:R-:W-:Y:S01]  /*1140*/  IMAD R163, R0, 0x8, R159 ;  /* 0x0000000800a37824 */ /* 0x000fe200078e029f */
[----:B------:R-:W-:Y:S01]  /*1150*/  ISETP.NE.U32.AND P3, PT, R2, RZ, PT ;  /* 0x000000ff0200720c */ /* 0x000fe20003f65070 */
[----:B------:R-:W-:Y:S01]  /*1160*/  IMAD.WIDE R10, R155, R14, c[0x0][0x168] ;  /* 0x00005a009b0a7625 */ /* 0x000fe200078e020e */
[----:B------:R-:W-:-:S02]  /*1170*/  SEL R3, RZ, 0x10, P6 ;  /* 0x00000010ff037807 */ /* 0x000fc40003000000 */
[----:B------:R-:W-:Y:S01]  /*1180*/  ISETP.GE.AND P6, PT, R139, UR4, PT ;  /* 0x000000048b007c0c */ /* 0x000fe2000bfc6270 */
[----:B------:R-:W-:Y:S01]  /*1190*/  IMAD R167, R0, 0x8, R163 ;  /* 0x0000000800a77824 */ /* 0x000fe200078e02a3 */
[-C--:B------:R-:W-:Y:S01]  /*11a0*/  LOP3.LUT R128, R128, R9.reuse, RZ, 0xfc, !PT ;  /* 0x0000000980807212 */ /* 0x080fe200078efcff */
[----:B------:R-:W-:Y:S01]  /*11b0*/  IMAD.SHL.U32 R130, R130, 0x2, RZ ;  /* 0x0000000282827824 */ /* 0x000fe200078e00ff */
[----:B------:R-:W-:Y:S01]  /*11c0*/  SEL R2, RZ, 0x10, P6 ;  /* 0x00000010ff027807 */ /* 0x000fe20003000000 */
[----:B------:R-:W-:Y:S01]  /*11d0*/  IMAD R171, R0, 0x8, R167 ;  /* 0x0000000800ab7824 */ /* 0x000fe200078e02a7 */
[----:B------:R-:W-:Y:S01]  /*11e0*/  ISETP.NE.U32.AND P6, PT, R4, RZ, PT ;  /* 0x000000ff0400720c */ /* 0x000fe20003fc5070 */
[-C--:B------:R-:W-:Y:S01]  /*11f0*/  IMAD.WIDE R30, R163, R14.reuse, c[0x0][0x168] ;  /* 0x00005a00a31e7625 */ /* 0x080fe200078e020e */
[-C--:B------:R-:W-:Y:S01]  /*1200*/  LOP3.LUT R127, R18, R9.reuse, RZ, 0xfc, !PT ;  /* 0x00000009127f7212 */ /* 0x080fe200078efcff */
[----:B------:R1:W-:Y:S01]  /*1210*/  LDGSTS.E.BYPASS.LTC128B.128 [R132+0x6000], [R10.64], P5 ;  /* 0x060000000a847fae */ /* 0x0003e2000a901d4a */
[----:B------:R-:W-:Y:S01]  /*1220*/  LOP3.LUT R126, R126, R9, RZ, 0xfc, !PT ;  /* 0x000000097e7e7212 */ /* 0x000fe200078efcff */
[----:B------:R-:W-:Y:S01]  /*1230*/  IMAD R175, R0, 0x8, R171 ;  /* 0x0000000800af7824 */ /* 0x000fe200078e02ab */
[----:B------:R-:W-:Y:S01]  /*1240*/  ISETP.GT.AND P5, PT, R156, 0x7f, PT ;  /* 0x0000007f9c00780c */ /* 0x000fe20003fa4270 */
[----:B------:R-:W-:-:S03]  /*1250*/  IMAD.WIDE R8, R159, R14, c[0x0][0x168] ;  /* 0x00005a009f087625 */ /* 0x000fc600078e020e */
[----:B------:R-:W-:Y:S01]  /*1260*/  SEL R3, R3, RZ, P5 ;  /* 0x000000ff03037207 */ /* 0x000fe20002800000 */
[----:B------:R-:W-:Y:S01]  /*1270*/  IMAD R179, R0, 0x8, R175 ;  /* 0x0000000800b37824 */ /* 0x000fe200078e02af */
[----:B------:R1:W-:Y:S01]  /*1280*/  LDGSTS.E.BYPASS.LTC128B.128 [R131+0x6000], [R8.64], P1 ;  /* 0x0600000008837fae */ /* 0x0003e20008901d4a */
[----:B------:R-:W-:Y:S01]  /*1290*/  IMAD.SHL.U32 R129, R129, 0x2, RZ ;  /* 0x0000000281817824 */ /* 0x000fe200078e00ff */
[----:B------:R-:W-:Y:S01]  /*12a0*/  ISETP.GT.AND P1, PT, R156, 0xbf, PT ;  /* 0x000000bf9c00780c */ /* 0x000fe20003f24270 */
[-C--:B------:R-:W-:Y:S01]  /*12b0*/  IMAD.WIDE R28, R167, R14.reuse, c[0x0][0x168] ;  /* 0x00005a00a71c7625 */ /* 0x080fe200078e020e */
[----:B------:R1:W-:Y:S01]  /*12c0*/  LDGSTS.E.BYPASS.LTC128B.128 [R130+0x6000], [R30.64], P4 ;  /* 0x060000001e827fae */ /* 0x0003e2000a101d4a */
[----:B------:R-:W-:Y:S02]  /*12d0*/  ISETP.NE.U32.AND P4, PT, R3, RZ, PT ;  /* 0x000000ff0300720c */ /* 0x000fe40003f85070 */
[----:B------:R-:W-:Y:S01]  /*12e0*/  IMAD.SHL.U32 R128, R128, 0x2, RZ ;  /* 0x0000000280807824 */ /* 0x000fe200078e00ff */
[----:B------:R1:W-:Y:S01]  /*12f0*/  LDGSTS.E.BYPASS.LTC128B.128 [R129+0x6000], [R28.64], P0 ;  /* 0x060000001c817fae */ /* 0x0003e20008101d4a */
[----:B------:R-:W-:Y:S01]  /*1300*/  IMAD.WIDE R18, R171, R14, c[0x0][0x168] ;  /* 0x00005a00ab127625 */ /* 0x000fe200078e020e */
[----:B------:R-:W-:-:S02]  /*1310*/  SEL R2, R2, RZ, P1 ;  /* 0x000000ff02027207 */ /* 0x000fc40000800000 */
[----:B------:R-:W-:Y:S01]  /*1320*/  ISETP.GE.AND P0, PT, R122, UR5, PT ;  /* 0x000000057a007c0c */ /* 0x000fe2000bf06270 */
[----:B------:R-:W-:Y:S01]  /*1330*/  IMAD.SHL.U32 R127, R127, 0x2, RZ ;  /* 0x000000027f7f7824 */ /* 0x000fe200078e00ff */
[----:B------:R2:W-:Y:S01]  /*1340*/  LDGSTS.E.BYPASS.LTC128B.128 [R128+0x6000], [R18.64], P2 ;  /* 0x0600000012807fae */ /* 0x0005e20009101d4a */
[-C--:B------:R-:W-:Y:S01]  /*1350*/  IMAD.WIDE R16, R175, R14.reuse, c[0x0][0x168] ;  /* 0x00005a00af107625 */ /* 0x080fe200078e020e */
[----:B------:R-:W-:Y:S02]  /*1360*/  ISETP.NE.U32.AND P2, PT, R2, RZ, PT ;  /* 0x000000ff0200720c */ /* 0x000fe40003f45070 */
[----:B------:R-:W-:Y:S01]  /*1370*/  SEL R2, RZ, 0x10, P0 ;  /* 0x00000010ff027807 */ /* 0x000fe20000000000 */
[----:B------:R-:W-:Y:S01]  /*1380*/  IMAD.SHL.U32 R126, R126, 0x2, RZ ;  /* 0x000000027e7e7824 */ /* 0x000fe200078e00ff */
[----:B------:R2:W-:Y:S01]  /*1390*/  LDGSTS.E.BYPASS.LTC128B.128 [R127+0x6000], [R16.64], P3 ;  /* 0x06000000107f7fae */ /* 0x0005e20009901d4a */
[----:B------:R-:W-:Y:S01]  /*13a0*/  IMAD.WIDE R14, R179, R14, c[0x0][0x168] ;  /* 0x00005a00b30e7625 */ /* 0x000fe200078e020e */
[----:B------:R-:W-:-:S02]  /*13b0*/  ISETP.GE.AND P0, PT, R146, UR5, PT ;  /* 0x0000000592007c0c */ /* 0x000fc4000bf06270 */
[----:B------:R-:W-:Y:S01]  /*13c0*/  SEL R2, R2, RZ, P5 ;  /* 0x000000ff02027207 */ /* 0x000fe20002800000 */
[----:B------:R-:W-:Y:S01]  /*13d0*/  IMAD.SHL.U32 R185, R0, 0x40, RZ ;  /* 0x0000004000b97824 */ /* 0x000fe200078e00ff */
[----:B------:R3:W-:Y:S01]  /*13e0*/  LDGSTS.E.BYPASS.LTC128B.128 [R126+0x6000], [R14.64], P6 ;  /* 0x060000000e7e7fae */ /* 0x0007e2000b101d4a */
[----:B------:R-:W-:Y:S02]  /*13f0*/  SEL R4, RZ, 0x10, P0 ;  /* 0x00000010ff047807 */ /* 0x000fe40000000000 */
[----:B------:R-:W-:Y:S01]  /*1400*/  ISETP.GE.AND P3, PT, R145, UR5, PT ;  /* 0x0000000591007c0c */ /* 0x000fe2000bf66270 */
[----:B------:R-:W0:Y:S01]  /*1410*/  LDGDEPBAR ;  /* 0x00000000000079af */ /* 0x000e220000000000 */
[----:B------:R-:W-:Y:S01]  /*1420*/  ISETP.GE.AND P0, PT, R144, UR5, PT ;  /* 0x0000000590007c0c */ /* 0x000fe2000bf06270 */
[C---:B----4-:R-:W-:Y:S01]  /*1430*/  IMAD.WIDE R12, R185.reuse, 0x2, R12 ;  /* 0x00000002b90c7825 */ /* 0x050fe200078e020c */
[----:B------:R-:W-:Y:S01]  /*1440*/  SEL R4, R4, RZ, P5 ;  /* 0x000000ff04047207 */ /* 0x000fe20002800000 */
[----:B------:R-:W-:Y:S01]  /*1450*/  BAR.SYNC.DEFER_BLOCKING 0x0 ;  /* 0x0000000000007b1d */ /* 0x000fe20000010000 */
[----:B------:R-:W-:Y:S01]  /*1460*/  ISETP.NE.U32.AND P6, PT, R2, RZ, PT ;  /* 0x000000ff0200720c */ /* 0x000fe20003fc5070 */
[----:B-1----:R-:W-:Y:S01]  /*1470*/  IMAD.WIDE R10, R185, 0x2, R10 ;  /* 0x00000002b90a7825 */ /* 0x002fe200078e020a */
[----:B------:R-:W-:-:S02]  /*1480*/  SEL R3, RZ, 0x10, P3 ;  /* 0x00000010ff037807 */ /* 0x000fc40001800000 */
[----:B------:R-:W-:Y:S01]  /*1490*/  SEL R2, RZ, 0x10, P0 ;  /* 0x00000010ff027807 */ /* 0x000fe20000000000 */
[C---:B------:R-:W-:Y:S01]  /*14a0*/  IMAD.WIDE R8, R185.reuse, 0x2, R8 ;  /* 0x00000002b9087825 */ /* 0x040fe200078e0208 */
[----:B------:R-:W-:Y:S02]  /*14b0*/  ISETP.NE.U32.AND P0, PT, R4, RZ, PT ;  /* 0x000000ff0400720c */ /* 0x000fe40003f05070 */
[----:B------:R-:W-:Y:S01]  /*14c0*/  ISETP.GE.AND P3, PT, R122, UR4, PT ;  /* 0x000000047a007c0c */ /* 0x000fe2000bf66270 */
[----:B------:R-:W-:Y:S01]  /*14d0*/  IMAD.WIDE R4, R185, 0x2, R30 ;  /* 0x00000002b9047825 */ /* 0x000fe200078e021e */
[----:B------:R-:W-:Y:S02]  /*14e0*/  SEL R3, R3, RZ, P5 ;  /* 0x000000ff03037207 */ /* 0x000fe40002800000 */
[----:B------:R-:W-:Y:S01]  /*14f0*/  SEL R2, R2, RZ, P5 ;  /* 0x000000ff02027207 */ /* 0x000fe20002800000 */
[----:B------:R-:W-:Y:S01]  /*1500*/  IMAD.WIDE R28, R185, 0x2, R28 ;  /* 0x00000002b91c7825 */ /* 0x000fe200078e021c */
[----:B------:R-:W-:-:S02]  /*1510*/  SEL R0, RZ, 0x10, P3 ;  /* 0x00000010ff007807 */ /* 0x000fc40001800000 */
[----:B------:R-:W-:Y:S01]  /*1520*/  ISETP.NE.U32.AND P3, PT, R3, RZ, PT ;  /* 0x000000ff0300720c */ /* 0x000fe20003f65070 */
[----:B--2---:R-:W-:Y:S01]  /*1530*/  IMAD.WIDE R18, R185, 0x2, R18 ;  /* 0x00000002b9127825 */ /* 0x004fe200078e0212 */
[----:B------:R-:W-:-:S03]  /*1540*/  SEL R0, R0, RZ, P1 ;  /* 0x000000ff00007207 */ /* 0x000fc60000800000 */
[C---:B------:R-:W-:Y:S01]  /*1550*/  IMAD.WIDE R16, R185.reuse, 0x2, R16 ;  /* 0x00000002b9107825 */ /* 0x040fe200078e0210 */
[----:B------:R-:W-:Y:S01]  /*1560*/  @!PT LDS RZ, [RZ] ;  /* 0x00000000fffff984 */ /* 0x000fe20000000800 */
[----:B------:R-:W-:Y:S01]  /*1570*/  @!PT LDS RZ, [RZ] ;  /* 0x00000000fffff984 */ /* 0x000fe20000000800 */
[----:B------:R-:W-:Y:S01]  /*1580*/  @!PT LDS RZ, [RZ] ;  /* 0x00000000fffff984 */ /* 0x000fe20000000800 */
[----:B------:R1:W-:Y:S03]  /*1590*/  LDGSTS.E.BYPASS.LTC128B.128 [R137+0x2000], [R26.64+0x80], P4 ;  /* 0x020000801a897fae */ /* 0x0003e6000a101d4a */
[----:B---3--:R-:W-:Y:S01]  /*15a0*/  IMAD.WIDE R14, R185, 0x2, R14 ;  /* 0x00000002b90e7825 */ /* 0x008fe200078e020e */
[----:B------:R1:W-:Y:S04]  /*15b0*/  LDGSTS.E.BYPASS.LTC128B.128 [R136+0x2000], [R24.64+0x80], P4 ;  /* 0x0200008018887fae */ /* 0x0003e8000a101d4a */
[----:B------:R2:W-:Y:S04]  /*15c0*/  LDGSTS.E.BYPASS.LTC128B.128 [R135+0x2000], [R22.64+0x80], P4 ;  /* 0x0200008016877fae */ /* 0x0005e8000a101d4a */
[----:B------:R3:W-:Y:S01]  /*15d0*/  LDGSTS.E.BYPASS.LTC128B.128 [R134+0x2000], [R20.64+0x80], P4 ;  /* 0x0200008014867fae */ /* 0x0007e2000a101d4a */
[----:B------:R-:W-:-:S03]  /*15e0*/  ISETP.NE.U32.AND P4, PT, R2, RZ, PT ;  /* 0x000000ff0200720c */ /* 0x000fc60003f85070 */
[----:B------:R-:W0:Y:S04]  /*15f0*/  LDGDEPBAR ;  /* 0x00000000000079af */ /* 0x000e280000000000 */
[----:B------:R4:W-:Y:S01]  /*1600*/  LDGSTS.E.BYPASS.LTC128B.128 [R133+0xa000], [R12.64], P6 ;  /* 0x0a0000000c857fae */ /* 0x0009e2000b101d4a */
[----:B------:R-:W-:-:S03]  /*1610*/  ISETP.GE.AND P6, PT, R143, UR5, PT ;  /* 0x000000058f007c0c */ /* 0x000fc6000bfc6270 */
[----:B------:R1:W-:Y:S01]  /*1620*/  LDGSTS.E.BYPASS.LTC128B.128 [R132+0xa000], [R10.64], P0 ;  /* 0x0a0000000a847fae */ /* 0x0003e20008101d4a */
[----:B------:R-:W-:Y:S02]  /*1630*/  ISETP.NE.U32.AND P0, PT, R0, RZ, PT ;  /* 0x000000ff0000720c */ /* 0x000fe40003f05070 */
[----:B------:R-:W-:Y:S01]  /*1640*/  SEL R0, RZ, 0x10, P6 ;  /* 0x00000010ff007807 */ /* 0x000fe20003000000 */
[----:B------:R2:W-:Y:S01]  /*1650*/  LDGSTS.E.BYPASS.LTC128B.128 [R131+0xa000], [R8.64], P3 ;  /* 0x0a00000008837fae */ /* 0x0005e20009901d4a */
[----:B------:R-:W-:Y:S02]  /*1660*/  ISETP.GE.AND P6, PT, R142, UR5, PT ;  /* 0x000000058e007c0c */ /* 0x000fe4000bfc6270 */
[----:B------:R-:W-:Y:S01]  /*1670*/  SEL R0, R0, RZ, P5 ;  /* 0x000000ff00007207 */ /* 0x000fe20002800000 */
[----:B------:R3:W-:Y:S01]  /*1680*/  LDGSTS.E.BYPASS.LTC128B.128 [R130+0xa000], [R4.64], P4 ;  /* 0x0a00000004827fae */ /* 0x0007e2000a101d4a */
[----:B------:R-:W-:Y:S02]  /*1690*/  ISETP.GE.AND P3, PT, R141, UR5, PT ;  /* 0x000000058d007c0c */ /* 0x000fe4000bf66270 */
[----:B------:R-:W-:-:S02]  /*16a0*/  ISETP.GE.AND P4, PT, R140, UR5, PT ;  /* 0x000000058c007c0c */ /* 0x000fc4000bf86270 */
[----:B------:R-:W-:Y:S02]  /*16b0*/  SEL R2, RZ, 0x10, P6 ;  /* 0x00000010ff027807 */ /* 0x000fe40003000000 */
[----:B------:R-:W-:Y:S02]  /*16c0*/  ISETP.NE.U32.AND P6, PT, R0, RZ, PT ;  /* 0x000000ff0000720c */ /* 0x000fe40003fc5070 */
[----:B------:R-:W-:Y:S02]  /*16d0*/  SEL R0, RZ, 0x10, P3 ;  /* 0x00000010ff007807 */ /* 0x000fe40001800000 */
[----:B------:R-:W-:Y:S02]  /*16e0*/  SEL R3, RZ, 0x10, P4 ;  /* 0x00000010ff037807 */ /* 0x000fe40002000000 */
[----:B------:R-:W-:Y:S02]  /*16f0*/  SEL R2, R2, RZ, P5 ;  /* 0x000000ff02027207 */ /* 0x000fe40002800000 */
[----:B------:R-:W-:Y:S01]  /*1700*/  ISETP.GE.AND P3, PT, R146, UR4, PT ;  /* 0x0000000492007c0c */ /* 0x000fe2000bf66270 */
[----:B----4-:R-:W-:Y:S01]  /*1710*/  IMAD.WIDE R12, R185, 0x2, R12 ;  /* 0x00000002b90c7825 */ /* 0x010fe200078e020c */
[----:B------:R-:W-:-:S02]  /*1720*/  SEL R0, R0, RZ, P5 ;  /* 0x000000ff00007207 */ /* 0x000fc40002800000 */
[----:B------:R-:W-:Y:S01]  /*1730*/  ISETP.GE.AND P4, PT, R145, UR4, PT ;  /* 0x0000000491007c0c */ /* 0x000fe2000bf86270 */
[----:B------:R4:W-:Y:S01]  /*1740*/  LDGSTS.E.BYPASS.LTC128B.128 [R129+0xa000], [R28.64], P6 ;  /* 0x0a0000001c817fae */ /* 0x0009e2000b101d4a */
[----:B------:R-:W-:Y:S01]  /*1750*/  SEL R3, R3, RZ, P5 ;  /* 0x000000ff03037207 */ /* 0x000fe20002800000 */
[C---:B-1----:R-:W-:Y:S01]  /*1760*/  IMAD.WIDE R10, R185.reuse, 0x2, R10 ;  /* 0x00000002b90a7825 */ /* 0x042fe200078e020a */
[----:B------:R-:W-:Y:S02]  /*1770*/  ISETP.NE.U32.AND P5, PT, R2, RZ, PT ;  /* 0x000000ff0200720c */ /* 0x000fe40003fa5070 */
[----:B------:R-:W-:Y:S01]  /*1780*/  SEL R2, RZ, 0x10, P3 ;  /* 0x00000010ff027807 */ /* 0x000fe20001800000 */
[----:B--2---:R-:W-:Y:S01]  /*1790*/  IMAD.WIDE R8, R185, 0x2, R8 ;  /* 0x00000002b9087825 */ /* 0x004fe200078e0208 */
[----:B------:R-:W-:Y:S02]  /*17a0*/  ISETP.NE.U32.AND P3, PT, R0, RZ, PT ;  /* 0x000000ff0000720c */ /* 0x000fe40003f65070 */
[----:B------:R-:W-:-:S02]  /*17b0*/  SEL R0, RZ, 0x10, P4 ;  /* 0x00000010ff007807 */ /* 0x000fc40002000000 */
[----:B------:R-:W-:Y:S02]  /*17c0*/  ISETP.NE.U32.AND P4, PT, R3, RZ, PT ;  /* 0x000000ff0300720c */ /* 0x000fe40003f85070 */
[----:B------:R-:W-:Y:S02]  /*17d0*/  SEL R0, R0, RZ, P1 ;  /* 0x000000ff00007207 */ /* 0x000fe40000800000 */
[----:B------:R-:W-:Y:S01]  /*17e0*/  SEL R2, R2, RZ, P1 ;  /* 0x000000ff02027207 */ /* 0x000fe20000800000 */
[----:B------:R1:W-:Y:S01]  /*17f0*/  LDGSTS.E.BYPASS.LTC128B.128 [R128+0xa000], [R18.64], P5 ;  /* 0x0a00000012807fae */ /* 0x0003e2000a901d4a */
[----:B------:R-:W-:Y:S02]  /*1800*/  ISETP.NE.U32.AND P5, PT, R0, RZ, PT ;  /* 0x000000ff0000720c */ /* 0x000fe40003fa5070 */
[----:B------:R-:W-:Y:S01]  /*1810*/  ISETP.NE.U32.AND P6, PT, R2, RZ, PT ;  /* 0x000000ff0200720c */ /* 0x000fe20003fc5070 */
[----:B------:R2:W-:Y:S01]  /*1820*/  LDGSTS.E.BYPASS.LTC128B.128 [R127+0xa000], [R16.64], P3 ;  /* 0x0a000000107f7fae */ /* 0x0005e20009901d4a */
[----:B------:R-:W-:-:S03]  /*1830*/  ISETP.GE.AND P3, PT, R144, UR4, PT ;  /* 0x0000000490007c0c */ /* 0x000fc6000bf66270 */
[----:B------:R3:W-:Y:S01]  /*1840*/  LDGSTS.E.BYPASS.LTC128B.128 [R126+0xa000], [R14.64], P4 ;  /* 0x0a0000000e7e7fae */ /* 0x0007e2000a101d4a */
[----:B------:R-:W-:Y:S02]  /*1850*/  SEL R0, RZ, 0x10, P3 ;  /* 0x00000010ff007807 */ /* 0x000fe40001800000 */
[----:B------:R-:W-:Y:S01]  /*1860*/  ISETP.GE.AND P3, PT, R143, UR4, PT ;  /* 0x000000048f007c0c */ /* 0x000fe2000bf66270 */
[----:B------:R-:W0:Y:S01]  /*1870*/  LDGDEPBAR ;  /* 0x00000000000079af */ /* 0x000e220000000000 */
[----:B------:R-:W-:Y:S01]  /*1880*/  SEL R0, R0, RZ, P1 ;  /* 0x000000ff00007207 */ /* 0x000fe20000800000 */
[----:B----4-:R-:W-:Y:S01]  /*1890*/  IMAD.WIDE R28, R185, 0x2, R28 ;  /* 0x00000002b91c7825 */ /* 0x010fe200078e021c */
[----:B------:R-:W-:Y:S01]  /*18a0*/  SEL R2, RZ, 0x10, P3 ;  /* 0x00000010ff027807 */ /* 0x000fe20001800000 */
[----:B------:R-:W-:Y:S01]  /*18b0*/  BAR.SYNC.DEFER_BLOCKING 0x0 ;  /* 0x0000000000007b1d */ /* 0x000fe20000010000 */
[----:B------:R-:W-:Y:S02]  /*18c0*/  ISETP.NE.U32.AND P4, PT, R0, RZ, PT ;  /* 0x000000ff0000720c */ /* 0x000fe40003f85070 */
[----:B------:R-:W-:-:S02]  /*18d0*/  ISETP.GE.AND P3, PT, R141, UR4, PT ;  /* 0x000000048d007c0c */ /* 0x000fc4000bf66270 */
[----:B------:R-:W-:Y:S02]  /*18e0*/  SEL R0, R2, RZ, P1 ;  /* 0x000000ff02007207 */ /* 0x000fe40000800000 */
[----:B------:R-:W-:Y:S02]  /*18f0*/  SEL R2, RZ, 0x10, P3 ;  /* 0x00000010ff027807 */ /* 0x000fe40001800000 */
[----:B------:R-:W-:Y:S02]  /*1900*/  ISETP.NE.U32.AND P3, PT, R0, RZ, PT ;  /* 0x000000ff0000720c */ /* 0x000fe40003f65070 */
[----:B------:R-:W-:Y:S01]  /*1910*/  SEL R2, R2, RZ, P1 ;  /* 0x000000ff02027207 */ /* 0x000fe20000800000 */
[----:B-1----:R-:W-:-:S04]  /*1920*/  IMAD.WIDE R18, R185, 0x2, R18 ;  /* 0x00000002b9127825 */ /* 0x002fc800078e0212 */
[----:B--2---:R-:W-:-:S04]  /*1930*/  IMAD.WIDE R16, R185, 0x2, R16 ;  /* 0x00000002b9107825 */ /* 0x004fc800078e0210 */
[----:B---3--:R-:W-:Y:S01]  /*1940*/  IMAD.WIDE R14, R185, 0x2, R14 ;  /* 0x00000002b90e7825 */ /* 0x008fe200078e020e */
[----:B------:R-:W-:Y:S01]  /*1950*/  @!PT LDS RZ, [RZ] ;  /* 0x00000000fffff984 */ /* 0x000fe20000000800 */
[----:B------:R-:W-:Y:S01]  /*1960*/  @!PT LDS RZ, [RZ] ;  /* 0x00000000fffff984 */ /* 0x000fe20000000800 */
[----:B------:R-:W-:Y:S01]  /*1970*/  @!PT LDS RZ, [RZ] ;  /* 0x00000000fffff984 */ /* 0x000fe20000000800 */
[----:B------:R1:W-:Y:S04]  /*1980*/  LDGSTS.E.BYPASS.LTC128B.128 [R137+0x4000], [R26.64+0x100], P2 ;  /* 0x040001001a897fae */ /* 0x0003e80009101d4a */
[----:B------:R1:W-:Y:S04]  /*1990*/  LDGSTS.E.BYPASS.LTC128B.128 [R136+0x4000], [R24.64+0x100], P2 ;  /* 0x0400010018887fae */ /* 0x0003e80009101d4a */
[----:B------:R2:W-:Y:S04]  /*19a0*/  LDGSTS.E.BYPASS.LTC128B.128 [R135+0x4000], [R22.64+0x100], P2 ;  /* 0x0400010016877fae */ /* 0x0005e80009101d4a */
[----:B------:R3:W-:Y:S01]  /*19b0*/  LDGSTS.E.BYPASS.LTC128B.128 [R134+0x4000], [R20.64+0x100], P2 ;  /* 0x0400010014867fae */ /* 0x0007e20009101d4a */
[----:B------:R-:W-:-:S03]  /*19c0*/  ISETP.GE.AND P2, PT, R142, UR4, PT ;  /* 0x000000048e007c0c */ /* 0x000fc6000bf46270 */
[----:B------:R-:W0:Y:S01]  /*19d0*/  LDGDEPBAR ;  /* 0x00000000000079af */ /* 0x000e220000000000 */
[----:B------:R-:W-:Y:S02]  /*19e0*/  SEL R3, RZ, 0x10, P2 ;  /* 0x00000010ff037807 */ /* 0x000fe40001000000 */
[----:B------:R-:W-:Y:S01]  /*19f0*/  ISETP.GE.AND P2, PT, R140, UR4, PT ;  /* 0x000000048c007c0c */ /* 0x000fe2000bf46270 */
[----:B------:R4:W-:Y:S01]  /*1a00*/  LDGSTS.E.BYPASS.LTC128B.128 [R133+0xe000], [R12.64], P0 ;  /* 0x0e0000000c857fae */ /* 0x0009e20008101d4a */
[----:B------:R-:W-:Y:S02]  /*1a10*/  SEL R3, R3, RZ, P1 ;  /* 0x000000ff03037207 */ /* 0x000fe40000800000 */
[----:B------:R-:W-:Y:S01]  /*1a20*/  SEL R0, RZ, 0x10, P2 ;  /* 0x00000010ff007807 */ /* 0x000fe20001000000 */
[----:B------:R1:W-:Y:S01]  /*1a30*/  LDGSTS.E.BYPASS.LTC128B.128 [R132+0xe000], [R10.64], P6 ;  /* 0x0e0000000a847fae */ /* 0x0003e2000b101d4a */
[----:B------:R-:W-:Y:S02]  /*1a40*/  ISETP.NE.U32.AND P2, PT, R3, RZ, PT ;  /* 0x000000ff0300720c */ /* 0x000fe40003f45070 */
[----:B------:R-:W-:Y:S01]  /*1a50*/  SEL R0, R0, RZ, P1 ;  /* 0x000000ff00007207 */ /* 0x000fe20000800000 */
[----:B------:R1:W-:Y:S01]  /*1a60*/  LDGSTS.E.BYPASS.LTC128B.128 [R131+0xe000], [R8.64], P5 ;  /* 0x0e00000008837fae */ /* 0x0003e2000a901d4a */
[----:B------:R-:W-:Y:S01]  /*1a70*/  ISETP.NE.U32.AND P1, PT, R2, RZ, PT ;  /* 0x000000ff0200720c */ /* 0x000fe20003f25070 */
[----:B------:R-:W-:Y:S01]  /*1a80*/  IMAD.WIDE R2, R185, 0x2, R4 ;  /* 0x00000002b9027825 */ /* 0x000fe200078e0204 */
[----:B------:R-:W-:-:S02]  /*1a90*/  ISETP.NE.U32.AND P0, PT, R0, RZ, PT ;  /* 0x000000ff0000720c */ /* 0x000fc40003f05070 */
[----:B------:R-:W-:Y:S02]  /*1aa0*/  LOP3.LUT R0, R6, 0xf, RZ, 0xc0, !PT ;  /* 0x0000000f06007812 */ /* 0x000fe400078ec0ff */
[----:B------:R1:W-:Y:S01]  /*1ab0*/  LDGSTS.E.BYPASS.LTC128B.128 [R130+0xe000], [R2.64], P4 ;  /* 0x0e00000002827fae */ /* 0x0003e2000a101d4a */
[----:B------:R-:W-:Y:S01]  /*1ac0*/  LOP3.LUT R5, R147, 0x7, R6, 0x78, !PT ;  /* 0x0000000793057812 */ /* 0x000fe200078e7806 */
[----:B--2---:R-:W-:Y:S01]  /*1ad0*/  IMAD.MOV.U32 R22, RZ, RZ, RZ ;  /* 0x000000ffff167224 */ /* 0x004fe200078e00ff */
[----:B------:R-:W-:Y:S01]  /*1ae0*/  LOP3.LUT R4, R0, 0x10, R125, 0xf8, !PT ;  /* 0x0000001000047812 */ /* 0x000fe200078ef87d */
[----:B------:R2:W-:Y:S01]  /*1af0*/  LDGSTS.E.BYPASS.LTC128B.128 [R129+0xe000], [R28.64], P3 ;  /* 0x0e0000001c817fae */ /* 0x0005e20009901d4a */
[----:B---3--:R-:W-:Y:S02]  /*1b00*/  IMAD.MOV.U32 R20, RZ, RZ, RZ ;  /* 0x000000ffff147224 */ /* 0x008fe400078e00ff */
[----:B------:R-:W-:Y:S01]  /*1b10*/  IMAD.SHL.U32 R5, R5, 0x8, RZ ;  /* 0x0000000805057824 */ /* 0x000fe200078e00ff */
[----:B------:R3:W-:Y:S01]  /*1b20*/  LDGSTS.E.BYPASS.LTC128B.128 [R128+0xe000], [R18.64], P2 ;  /* 0x0e00000012807fae */ /* 0x0007e20009101d4a */
[----:B------:R-:W-:-:S03]  /*1b30*/  IMAD.SHL.U32 R4, R4, 0x40, RZ ;  /* 0x0000004004047824 */ /* 0x000fc600078e00ff */
[----:B------:R2:W-:Y:S01]  /*1b40*/  LDGSTS.E.BYPASS.LTC128B.128 [R127+0xe000], [R16.64], P1 ;  /* 0x0e000000107f7fae */ /* 0x0005e20008901d4a */
[----:B----4-:R-:W-:Y:S01]  /*1b50*/  IMAD.MOV.U32 R12, RZ, RZ, RZ ;  /* 0x000000ffff0c7224 */ /* 0x010fe200078e00ff */
[----:B------:R-:W-:Y:S02]  /*1b60*/  LOP3.LUT R124, R4, R5, RZ, 0xfc, !PT ;  /* 0x00000005047c7212 */ /* 0x000fe400078efcff */
[----:B------:R4:W-:Y:S01]  /*1b70*/  LDGSTS.E.BYPASS.LTC128B.128 [R126+0xe000], [R14.64], P0 ;  /* 0x0e0000000e7e7fae */ /* 0x0009e20008101d4a */
[----:B------:R-:W-:Y:S01]  /*1b80*/  ISETP.GE.AND P0, PT, R156, 0x40, PT ;  /* 0x000000409c00780c */ /* 0x000fe20003f06270 */
[----:B-1----:R-:W-:Y:S02]  /*1b90*/  IMAD.MOV.U32 R10, RZ, RZ, RZ ;  /* 0x000000ffff0a7224 */ /* 0x002fe400078e00ff */
[----:B------:R-:W0:Y:S01]  /*1ba0*/  LDGDEPBAR ;  /* 0x00000000000079af */ /* 0x000e220000000000 */
[----:B------:R-:W-:Y:S02]  /*1bb0*/  IMAD.SHL.U32 R124, R124, 0x2, RZ ;  /* 0x000000027c7c7824 */ /* 0x000fe400078e00ff */
[----:B------:R-:W-:-:S02]  /*1bc0*/  IMAD.MOV.U32 R8, RZ, RZ, RZ ;  /* 0x000000ffff087224 */ /* 0x000fc400078e00ff */
[----:B------:R-:W-:Y:S02]  /*1bd0*/  IMAD.SHL.U32 R2, R147, 0x2, RZ ;  /* 0x0000000293027824 */ /* 0x000fe400078e00ff */
[----:B------:R-:W-:-:S03]  /*1be0*/  IMAD.SHL.U32 R3, R0, 0x80, RZ ;  /* 0x0000008000037824 */ /* 0x000fc600078e00ff */
[----:B------:R-:W-:Y:S01]  /*1bf0*/  LOP3.LUT R11, R2, R123, RZ, 0xfc, !PT ;  /* 0x0000007b020b7212 */ /* 0x000fe200078efcff */
[----:B---3--:R-:W-:-:S03]  /*1c00*/  IMAD.MOV.U32 R18, RZ, RZ, RZ ;  /* 0x000000ffff127224 */ /* 0x008fc600078e00ff */
[C---:B------:R-:W-:Y:S02]  /*1c10*/  LOP3.LUT R9, R11.reuse, 0x4, RZ, 0xfc, !PT ;  /* 0x000000040b097812 */ /* 0x040fe400078efcff */
[C---:B------:R-:W-:Y:S01]  /*1c20*/  LOP3.LUT R7, R11.reuse, 0x8, RZ, 0xfc, !PT ;  /* 0x000000080b077812 */ /* 0x040fe200078efcff */
[----:B--2---:R-:W-:Y:S01]  /*1c30*/  IMAD.MOV.U32 R16, RZ, RZ, RZ ;  /* 0x000000ffff107224 */ /* 0x004fe200078e00ff */
[C---:B------:R-:W-:Y:S02]  /*1c40*/  LOP3.LUT R5, R11.reuse, 0xc, RZ, 0xfc, !PT ;  /* 0x0000000c0b057812 */ /* 0x040fe400078efcff */
[----:B------:R-:W-:Y:S01]  /*1c50*/  LOP3.LUT R2, R11, 0x7, R6, 0x78, !PT ;  /* 0x000000070b027812 */ /* 0x000fe200078e7806 */
[----:B----4-:R-:W-:Y:S01]  /*1c60*/  IMAD.MOV.U32 R14, RZ, RZ, RZ ;  /* 0x000000ffff0e7224 */ /* 0x010fe200078e00ff */
[----:B------:R-:W-:-:S04]  /*1c70*/  DEPBAR.LE SB0, 0x4 ;  /* 0x000081000000791a */ /* 0x000fc80000000000 */
[----:B------:R-:W-:Y:S01]  /*1c80*/  BAR.SYNC.DEFER_BLOCKING 0x0 ;  /* 0x0000000000007b1d */ /* 0x000fe20000010000 */
[--C-:B------:R-:W-:Y:S01]  /*1c90*/  LOP3.LUT R118, R9, 0x7, R6.reuse, 0x78, !PT ;  /* 0x0000000709767812 */ /* 0x100fe200078e7806 */
[----:B------:R-:W-:Y:S01]  /*1ca0*/  IMAD.SHL.U32 R2, R2, 0x8, RZ ;  /* 0x0000000802027824 */ /* 0x000fe200078e00ff */
[--C-:B------:R-:W-:Y:S01]  /*1cb0*/  LOP3.LUT R0, R7, 0x7, R6.reuse, 0x78, !PT ;  /* 0x0000000707007812 */ /* 0x100fe200078e7806 */
[----:B------:R-:W-:Y:S01]  /*1cc0*/  IMAD.MOV.U32 R7, RZ, RZ, RZ ;  /* 0x000000ffff077224 */ /* 0x000fe200078e00ff */
[----:B------:R-:W-:Y:S01]  /*1cd0*/  LOP3.LUT R116, R5, 0x7, R6, 0x78, !PT ;  /* 0x0000000705747812 */ /* 0x000fe200078e7806 */
[----:B------:R-:W-:Y:S01]  /*1ce0*/  IMAD.SHL.U32 R118, R118, 0x8, RZ ;  /* 0x0000000876767824 */ /* 0x000fe200078e00ff */
[-C--:B------:R-:W-:Y:S01]  /*1cf0*/  LOP3.LUT R119, R2, R3.reuse, RZ, 0xfc, !PT ;  /* 0x0000000302777212 */ /* 0x080fe200078efcff */
[----:B------:R-:W-:Y:S02]  /*1d00*/  IMAD.SHL.U32 R0, R0, 0x8, RZ ;  /* 0x0000000800007824 */ /* 0x000fe400078e00ff */
[----:B------:R-:W-:Y:S01]  /*1d10*/  IMAD.SHL.U32 R116, R116, 0x8, RZ ;  /* 0x0000000874747824 */ /* 0x000fe200078e00ff */
[-C--:B------:R-:W-:Y:S01]  /*1d20*/  LOP3.LUT R118, R118, R3.reuse, RZ, 0xfc, !PT ;  /* 0x0000000376767212 */ /* 0x080fe200078efcff */
[----:B------:R-:W-:Y:S01]  /*1d30*/  IMAD.SHL.U32 R119, R119, 0x2, RZ ;  /* 0x0000000277777824 */ /* 0x000fe200078e00ff */
[-C--:B------:R-:W-:Y:S01]  /*1d40*/  LOP3.LUT R117, R0, R3.reuse, RZ, 0xfc, !PT ;  /* 0x0000000300757212 */ /* 0x080fe200078efcff */
[----:B------:R-:W-:Y:S01]  /*1d50*/  IMAD.MOV.U32 R5, RZ, RZ, RZ ;  /* 0x000000ffff057224 */ /* 0x000fe200078e00ff */
[----:B------:R-:W-:Y:S01]  /*1d60*/  LOP3.LUT R116, R116, R3, RZ, 0xfc, !PT ;  /* 0x0000000374747212 */ /* 0x000fe200078efcff */
[----:B------:R-:W-:Y:S01]  /*1d70*/  IMAD.SHL.U32 R118, R118, 0x2, RZ ;  /* 0x0000000276767824 */ /* 0x000fe200078e00ff */
[----:B------:R-:W-:Y:S01]  /*1d80*/  CS2R R2, SRZ ;  /* 0x0000000000027805 */ /* 0x000fe2000001ff00 */
[----:B------:R-:W-:-:S02]  /*1d90*/  IMAD.SHL.U32 R117, R117, 0x2, RZ ;  /* 0x0000000275757824 */ /* 0x000fc400078e00ff */
[----:B------:R-:W-:Y:S02]  /*1da0*/  IMAD.SHL.U32 R116, R116, 0x2, RZ ;  /* 0x0000000274747824 */ /* 0x000fe400078e00ff */
[----:B------:R-:W-:Y:S01]  /*1db0*/  IMAD.MOV.U32 R0, RZ, RZ, RZ ;  /* 0x000000ffff007224 */ /* 0x000fe200078e00ff */
[----:B------:R1:W2:Y:S04]  /*1dc0*/  LDSM.16.M88.4 R68, [R124] ;  /* 0x000000007c44783b */ /* 0x0002a80000000200 */
[----:B------:R1:W3:Y:S04]  /*1dd0*/  LDSM.16.M88.4 R88, [R124+0x1000] ;  /* 0x001000007c58783b */ /* 0x0002e80000000200 */
[----:B------:R1:W4:Y:S04]  /*1de0*/  LDSM.16.MT88.4 R72, [R119+0x6000] ;  /* 0x006000007748783b */ /* 0x0003280000004200 */
[----:B------:R1:W1:Y:S04]  /*1df0*/  LDSM.16.MT88.4 R76, [R118+0x6000] ;  /* 0x00600000764c783b */ /* 0x0002680000004200 */
[----:B------:R1:W1:Y:S04]  /*1e00*/  LDSM.16.MT88.4 R80, [R117+0x6000] ;  /* 0x006000007550783b */ /* 0x0002680000004200 */
[----:B------:R1:W1:Y:S01]  /*1e10*/  LDSM.16.MT88.4 R84, [R116+0x6000] ;  /* 0x006000007454783b */ /* 0x0002620000004200 */
[----:B------:R-:W-:Y:S05]  /*1e20*/  @!P0 BRA `(.L_x_0) ;  /* 0x0000152000008947 */ /* 0x000fea0003800000 */
[C---:B------:R-:W-:Y:S01]  /*1e30*/  LOP3.LUT R9, R147.reuse, 0x2, RZ, 0xfc, !PT ;  /* 0x0000000293097812 */ /* 0x040fe200078efcff */
[----:B------:R-:W-:Y:S01]  /*1e40*/  IMAD.MOV.U32 R152, RZ, RZ, 0x2 ;  /* 0x00000002ff987424 */ /* 0x000fe200078e00ff */
[C---:B------:R-:W-:Y:S01]  /*1e50*/  LOP3.LUT R7, R147.reuse, 0x4, RZ, 0xfc, !PT ;  /* 0x0000000493077812 */ /* 0x040fe200078efcff */
[----:B------:R-:W-:Y:S01]  /*1e60*/  CS2R R14, SRZ ;  /* 0x00000000000e7805 */ /* 0x000fe2000001ff00 */
[----:B------:R-:W-:Y:S01]  /*1e70*/  LOP3.LUT R3, R147, 0x6, RZ, 0xfc, !PT ;  /* 0x0000000693037812 */ /* 0x000fe200078efcff */
[----:B------:R-:W-:Y:S01]  /*1e80*/  CS2R R16, SRZ ;  /* 0x0000000000107805 */ /* 0x000fe2000001ff00 */
[----:B------:R-:W-:Y:S01]  /*1e90*/  SHF.R.S32.HI R5, RZ, 0x1f, R156 ;  /* 0x0000001fff057819 */ /* 0x000fe2000001149c */
[----:B------:R-:W-:Y:S01]  /*1ea0*/  CS2R R18, SRZ ;  /* 0x0000000000127805 */ /* 0x000fe2000001ff00 */
[--C-:B------:R-:W-:Y:S01]  /*1eb0*/  LOP3.LUT R2, R9, 0x7, R6.reuse, 0x78, !PT ;  /* 0x0000000709027812 */ /* 0x100fe200078e7806 */
[----:B------:R-:W-:Y:S01]  /*1ec0*/  CS2R R20, SRZ ;  /* 0x0000000000147805 */ /* 0x000fe2000001ff00 */
[--C-:B------:R-:W-:Y:S01]  /*1ed0*/  LOP3.LUT R0, R7, 0x7, R6.reuse, 0x78, !PT ;  /* 0x0000000707007812 */ /* 0x100fe200078e7806 */
[----:B------:R-:W-:Y:S01]  /*1ee0*/  CS2R R22, SRZ ;  /* 0x0000000000167805 */ /* 0x000fe2000001ff00 */
[----:B------:R-:W-:Y:S01]  /*1ef0*/  LOP3.LUT R3, R3, 0x7, R6, 0x78, !PT ;  /* 0x0000000703037812 */ /* 0x000fe200078e7806 */
[----:B------:R-:W-:Y:S01]  /*1f00*/  IMAD.SHL.U32 R9, R2, 0x8, RZ ;  /* 0x0000000802097824 */ /* 0x000fe200078e00ff */
[----:B------:R-:W-:Y:S01]  /*1f10*/  LEA.HI R156, R5, R156, RZ, 0x6 ;  /* 0x0000009c059c7211 */ /* 0x000fe200078f30ff */
[----:B------:R-:W-:Y:S01]  /*1f20*/  IMAD.SHL.U32 R7, R0, 0x8, RZ ;  /* 0x0000000800077824 */ /* 0x000fe200078e00ff */
[----:B------:R-:W-:Y:S01]  /*1f30*/  SHF.R.S32.HI R6, RZ, 0x1f, R185 ;  /* 0x0000001fff067819 */ /* 0x000fe200000114b9 */
[----:B------:R-:W-:Y:S01]  /*1f40*/  IMAD.SHL.U32 R5, R3, 0x8, RZ ;  /* 0x0000000803057824 */ /* 0x000fe200078e00ff */
[C---:B------:R-:W-:Y:S01]  /*1f50*/  LOP3.LUT R3, R4.reuse, R9, RZ, 0xfc, !PT ;  /* 0x0000000904037212 */ /* 0x040fe200078efcff */
[----:B------:R-:W-:Y:S01]  /*1f60*/  CS2R R24, SRZ ;  /* 0x0000000000187805 */ /* 0x000fe2000001ff00 */
[----:B------:R-:W-:Y:S01]  /*1f70*/  LOP3.LUT R2, R4, R7, RZ, 0xfc, !PT ;  /* 0x0000000704027212 */ /* 0x000fe200078efcff */
[----:B------:R-:W-:Y:S01]  /*1f80*/  IMAD R148, R6, 0x6, RZ ;  /* 0x0000000606947824 */ /* 0x000fe200078e02ff */
[----:B------:R-:W-:Y:S01]  /*1f90*/  LOP3.LUT R0, R4, R5, RZ, 0xfc, !PT ;  /* 0x0000000504007212 */ /* 0x000fe200078efcff */
[----:B------:R-:W-:Y:S01]  /*1fa0*/  CS2R R26, SRZ ;  /* 0x00000000001a7805 */ /* 0x000fe2000001ff00 */
[----:B------:R-:W-:Y:S01]  /*1fb0*/  SHF.R.S32.HI R4, RZ, 0x1f, R179 ;  /* 0x0000001fff047819 */ /* 0x000fe200000114b3 */
[----:B------:R-:W-:Y:S01]  /*1fc0*/  CS2R R28, SRZ ;  /* 0x00000000001c7805 */ /* 0x000fe2000001ff00 */
[----:B------:R-:W-:Y:S01]  /*1fd0*/  SHF.L.U64.HI R183, R185, 0x1, R6 ;  /* 0x00000001b9b77819 */ /* 0x000fe20000010206 */
[----:B------:R-:W-:Y:S01]  /*1fe0*/  CS2R R30, SRZ ;  /* 0x00000000001e7805 */ /* 0x000fe2000001ff00 */
[C---:B------:R-:W-:Y:S01]  /*1ff0*/  SHF.L.U64.HI R181, R179.reuse, 0x1, R4 ;  /* 0x00000001b3b57819 */ /* 0x040fe20000010204 */
[----:B------:R-:W-:Y:S01]  /*2000*/  IMAD.SHL.U32 R179, R179, 0x2, RZ ;  /* 0x00000002b3b37824 */ /* 0x000fe200078e00ff */
[----:B------:R-:W-:Y:S01]  /*2010*/  SHF.R.S32.HI R10, RZ, 0x1f, R187 ;  /* 0x0000001fff0a7819 */ /* 0x000fe200000114bb */
[----:B------:R-:W-:Y:S01]  /*2020*/  CS2R R32, SRZ ;  /* 0x0000000000207805 */ /* 0x000fe2000001ff00 */
[----:B------:R-:W-:Y:S01]  /*2030*/  LEA R186, P1, R187, c[0x0][0x160], 0x1 ;  /* 0x00005800bbba7a11 */ /* 0x000fe200078208ff */
[----:B------:R-:W-:Y:S01]  /*2040*/  CS2R R34, SRZ ;  /* 0x0000000000227805 */ /* 0x000fe2000001ff00 */
[----:B------:R-:W-:Y:S01]  /*2050*/  SHF.R.S32.HI R8, RZ, 0x1f, R189 ;  /* 0x0000001fff087819 */ /* 0x000fe200000114bd */
[----:B------:R-:W-:Y:S01]  /*2060*/  CS2R R36, SRZ ;  /* 0x0000000000247805 */ /* 0x000fe2000001ff00 */
[----:B------:R-:W-:Y:S01]  /*2070*/  LEA R188, P0, R189, c[0x0][0x160], 0x1 ;  /* 0x00005800bdbc7a11 */ /* 0x000fe200078008ff */
[----:B------:R-:W-:Y:S01]  /*2080*/  CS2R R38, SRZ ;  /* 0x0000000000267805 */ /* 0x000fe2000001ff00 */
[----:B------:R-:W-:Y:S01]  /*2090*/  SHF.R.S32.HI R6, RZ, 0x1f, R175 ;  /* 0x0000001fff067819 */ /* 0x000fe200000114af */
[----:B------:R-:W-:Y:S01]  /*20a0*/  CS2R R40, SRZ ;  /* 0x0000000000287805 */ /* 0x000fe2000001ff00 */
[----:B------:R-:W-:Y:S01]  /*20b0*/  SHF.R.S32.HI R4, RZ, 0x1f, R171 ;  /* 0x0000001fff047819 */ /* 0x000fe200000114ab */
[----:B------:R-:W-:Y:S01]  /*20c0*/  CS2R R42, SRZ ;  /* 0x00000000002a7805 */ /* 0x000fe2000001ff00 */
[----:B------:R-:W-:Y:S01]  /*20d0*/  LEA.HI.X R187, R187, c[0x0][0x164], R10, 0x1, P1 ;  /* 0x00005900bbbb7a11 */ /* 0x000fe200008f0c0a */
[----:B------:R-:W-:Y:S01]  /*20e0*/  IMAD.MOV.U32 R10, RZ, RZ, 0x6 ;  /* 0x00000006ff0a7424 */ /* 0x000fe200078e00ff */
[----:B------:R-:W-:Y:S01]  /*20f0*/  LEA.HI.X R189, R189, c[0x0][0x164], R8, 0x1, P0 ;  /* 0x00005900bdbd7a11 */ /* 0x000fe200000f0c08 */
[----:B------:R-:W-:Y:S01]  /*2100*/  CS2R R44, SRZ ;  /* 0x00000000002c7805 */ /* 0x000fe2000001ff00 */
[----:B------:R-:W-:Y:S01]  /*2110*/  SHF.L.U64.HI R177, R175, 0x1, R6 ;  /* 0x00000001afb17819 */ /* 0x000fe20000010206 */
[----:B------:R-:W-:Y:S01]  /*2120*/  IMAD.WIDE.U32 R10, R185, R10, c[0x0][0x168] ;  /* 0x00005a00b90a7625 */ /* 0x000fe200078e000a */
[----:B------:R-:W-:Y:S01]  /*2130*/  SHF.L.U64.HI R173, R171, 0x1, R4 ;  /* 0x00000001abad7819 */ /* 0x000fe20000010204 */
[----:B------:R-:W-:Y:S01]  /*2140*/  CS2R R46, SRZ ;  /* 0x00000000002e7805 */ /* 0x000fe2000001ff00 */
[----:B------:R-:W-:Y:S01]  /*2150*/  SHF.R.S32.HI R12, RZ, 0x1f, R191 ;  /* 0x0000001fff0c7819 */ /* 0x000fe200000114bf */
[----:B------:R-:W-:Y:S01]  /*2160*/  IMAD.IADD R148, R11, 0x1, R148 ;  /* 0x000000010b947824 */ /* 0x000fe200078e0294 */
[----:B------:R-:W-:Y:S01]  /*2170*/  LEA R190, P1, R191, c[0x0][0x160], 0x1 ;  /* 0x00005800bfbe7a11 */ /* 0x000fe200078208ff */
[----:B------:R-:W-:Y:S01]  /*2180*/  IMAD.MOV.U32 R150, RZ, RZ, R10 ;  /* 0x000000ffff967224 */ /* 0x000fe200078e000a */
[----:B------:R-:W-:Y:S01]  /*2190*/  SHF.R.S32.HI R8, RZ, 0x1f, R193 ;  /* 0x0000001fff087819 */ /* 0x000fe200000114c1 */
[----:B------:R-:W-:Y:S01]  /*21a0*/  IMAD.SHL.U32 R185, R185, 0x2, RZ ;  /* 0x00000002b9b97824 */ /* 0x000fe200078e00ff */
[----:B------:R-:W-:Y:S01]  /*21b0*/  LEA R192, P0, R193, c[0x0][0x160], 0x1 ;  /* 0x00005800c1c07a11 */ /* 0x000fe200078008ff */
[----:B------:R-:W-:Y:S01]  /*21c0*/  IMAD.SHL.U32 R175, R175, 0x2, RZ ;  /* 0x00000002afaf7824 */ /* 0x000fe200078e00ff */
[----:B------:R-:W-:Y:S01]  /*21d0*/  SHF.R.S32.HI R6, RZ, 0x1f, R167 ;  /* 0x0000001fff067819 */ /* 0x000fe200000114a7 */
[----:B------:R-:W-:Y:S01]  /*21e0*/  IMAD.SHL.U32 R171, R171, 0x2, RZ ;  /* 0x00000002abab7824 */ /* 0x000fe200078e00ff */
[----:B------:R-:W-:Y:S01]  /*21f0*/  SHF.R.S32.HI R4, RZ, 0x1f, R163 ;  /* 0x0000001fff047819 */ /* 0x000fe200000114a3 */
[----:B------:R-:W-:Y:S01]  /*2200*/  CS2R R10, SRZ ;  /* 0x00000000000a7805 */ /* 0x000fe2000001ff00 */
[----:B------:R-:W-:Y:S01]  /*2210*/  LEA.HI.X R191, R191, c[0x0][0x164], R12, 0x1, P1 ;  /* 0x00005900bfbf7a11 */ /* 0x000fe200008f0c0c */
[----:B------:R-:W-:Y:S01]  /*2220*/  CS2R R48, SRZ ;  /* 0x0000000000307805 */ /* 0x000fe2000001ff00 */
[----:B------:R-:W-:Y:S01]  /*2230*/  LEA.HI.X R193, R193, c[0x0][0x164], R8, 0x1, P0 ;  /* 0x00005900c1c17a11 */ /* 0x000fe200000f0c08 */
[----:B------:R-:W-:Y:S01]  /*2240*/  CS2R R12, SRZ ;  /* 0x00000000000c7805 */ /* 0x000fe2000001ff00 */
[C---:B------:R-:W-:Y:S01]  /*2250*/  SHF.L.U64.HI R169, R167.reuse, 0x1, R6 ;  /* 0x00000001a7a97819 */ /* 0x040fe20000010206 */
[----:B------:R-:W-:Y:S01]  /*2260*/  IMAD.SHL.U32 R167, R167, 0x2, RZ ;  /* 0x00000002a7a77824 */ /* 0x000fe200078e00ff */
[C---:B------:R-:W-:Y:S01]  /*2270*/  SHF.L.U64.HI R165, R163.reuse, 0x1, R4 ;  /* 0x00000001a3a57819 */ /* 0x040fe20000010204 */
[----:B------:R-:W-:Y:S01]  /*2280*/  IMAD.SHL.U32 R163, R163, 0x2, RZ ;  /* 0x00000002a3a37824 */ /* 0x000fe200078e00ff */
[----:B------:R-:W-:Y:S01]  /*2290*/  SHF.R.S32.HI R8, RZ, 0x1f, R159 ;  /* 0x0000001fff087819 */ /* 0x000fe2000001149f */
[----:B------:R-:W-:Y:S01]  /*22a0*/  CS2R R50, SRZ ;  /* 0x0000000000327805 */ /* 0x000fe2000001ff00 */
[----:B------:R-:W-:Y:S01]  /*22b0*/  SHF.R.S32.HI R6, RZ, 0x1f, R155 ;  /* 0x0000001fff067819 */ /* 0x000fe2000001149b */
[----:B------:R-:W-:Y:S01]  /*22c0*/  CS2R R52, SRZ ;  /* 0x0000000000347805 */ /* 0x000fe2000001ff00 */
[----:B------:R-:W-:Y:S01]  /*22d0*/  SHF.R.S32.HI R4, RZ, 0x1f, R151 ;  /* 0x0000001fff047819 */ /* 0x000fe20000011497 */
[----:B------:R-:W-:Y:S01]  /*22e0*/  CS2R R54, SRZ ;  /* 0x0000000000367805 */ /* 0x000fe2000001ff00 */
[----:B------:R-:W-:Y:S01]  /*22f0*/  IADD3 R186, P3, R186, 0x180, RZ ;  /* 0x00000180baba7810 */ /* 0x000fe20007f7e0ff */
[----:B------:R-:W-:Y:S01]  /*2300*/  CS2R R56, SRZ ;  /* 0x0000000000387805 */ /* 0x000fe2000001ff00 */
[----:B------:R-:W-:Y:S01]  /*2310*/  IADD3 R188, P2, R188, 0x180, RZ ;  /* 0x00000180bcbc7810 */ /* 0x000fe20007f5e0ff */
[----:B------:R-:W-:Y:S01]  /*2320*/  CS2R R58, SRZ ;  /* 0x00000000003a7805 */ /* 0x000fe2000001ff00 */
[----:B------:R-:W-:Y:S01]  /*2330*/  IADD3 R190, P1, R190, 0x180, RZ ;  /* 0x00000180bebe7810 */ /* 0x000fe20007f3e0ff */
[----:B------:R-:W-:Y:S01]  /*2340*/  CS2R R60, SRZ ;  /* 0x00000000003c7805 */ /* 0x000fe2000001ff00 */
[----:B------:R-:W-:Y:S01]  /*2350*/  IADD3 R192, P0, R192, 0x180, RZ ;  /* 0x00000180c0c07810 */ /* 0x000fe20007f1e0ff */
[----:B------:R-:W-:Y:S01]  /*2360*/  CS2R R62, SRZ ;  /* 0x00000000003e7805 */ /* 0x000fe2000001ff00 */
[----:B------:R-:W-:Y:S01]  /*2370*/  SHF.R.S32.HI R156, RZ, 0x6, R156 ;  /* 0x00000006ff9c7819 */ /* 0x000fe2000001149c */
[----:B------:R-:W-:Y:S01]  /*2380*/  CS2R R64, SRZ ;  /* 0x0000000000407805 */ /* 0x000fe2000001ff00 */
[C---:B------:R-:W-:Y:S01]  /*2390*/  SHF.L.U64.HI R161, R159.reuse, 0x1, R8 ;  /* 0x000000019fa17819 */ /* 0x040fe20000010208 */
[----:B------:R-:W-:Y:S01]  /*23a0*/  IMAD.SHL.U32 R159, R159, 0x2, RZ ;  /* 0x000000029f9f7824 */ /* 0x000fe200078e00ff */
[C---:B------:R-:W-:Y:S01]  /*23b0*/  SHF.L.U64.HI R157, R155.reuse, 0x1, R6 ;  /* 0x000000019b9d7819 */ /* 0x040fe20000010206 */
[----:B------:R-:W-:Y:S01]  /*23c0*/  IMAD.SHL.U32 R155, R155, 0x2, RZ ;  /* 0x000000029b9b7824 */ /* 0x000fe200078e00ff */
[C---:B------:R-:W-:Y:S01]  /*23d0*/  SHF.L.U64.HI R153, R151.reuse, 0x1, R4 ;  /* 0x0000000197997819 */ /* 0x040fe20000010204 */
[----:B------:R-:W-:Y:S01]  /*23e0*/  IMAD.SHL.U32 R151, R151, 0x2, RZ ;  /* 0x0000000297977824 */ /* 0x000fe200078e00ff */
[----:B------:R-:W-:Y:S01]  /*23f0*/  CS2R R4, SRZ ;  /* 0x0000000000047805 */ /* 0x000fe2000001ff00 */
[----:B------:R-:W-:Y:S01]  /*2400*/  CS2R R6, SRZ ;  /* 0x0000000000067805 */ /* 0x000fe2000001ff00 */
[----:B------:R-:W-:Y:S01]  /*2410*/  CS2R R8, SRZ ;  /* 0x0000000000087805 */ /* 0x000fe2000001ff00 */
[----:B------:R-:W-:Y:S01]  /*2420*/  CS2R R66, SRZ ;  /* 0x0000000000427805 */ /* 0x000fe2000001ff00 */
[----:B------:R-:W-:Y:S01]  /*2430*/  IMAD.X R187, RZ, RZ, R187, P3 ;  /* 0x000000ffffbb7224 */ /* 0x000fe200018e06bb */
[----:B------:R-:W-:Y:S01]  /*2440*/  IADD3 R154, R156, -0x3, RZ ;  /* 0xfffffffd9c9a7810 */ /* 0x000fe20007ffe0ff */
[----:B------:R-:W-:Y:S01]  /*2450*/  IMAD.X R189, RZ, RZ, R189, P2 ;  /* 0x000000ffffbd7224 */ /* 0x000fe200010e06bd */
[----:B------:R-:W-:Y:S01]  /*2460*/  UIADD3 UR8, UR8, -0xc0, URZ ;  /* 0xffffff4008087890 */ /* 0x000fe2000fffe03f */
[----:B------:R-:W-:Y:S01]  /*2470*/  IMAD.X R191, RZ, RZ, R191, P1 ;  /* 0x000000ffffbf7224 */ /* 0x000fe200008e06bf */
[----:B------:R-:W-:Y:S01]  /*2480*/  UMOV UR6, URZ ;  /* 0x0000003f00067c82 */ /* 0x000fe20008000000 */
[----:B------:R-:W-:Y:S01]  /*2490*/  IMAD.X R193, RZ, RZ, R193, P0 ;  /* 0x000000ffffc17224 */ /* 0x000fe200000e06c1 */
[----:B------:R-:W-:Y:S01]  /*24a0*/  UMOV UR5, 0x6000 ;  /* 0x0000600000057882 */ /* 0x000fe20000000000 */
[----:B------:R-:W-:Y:S01]  /*24b0*/  IMAD.SHL.U32 R3, R3, 0x2, RZ ;  /* 0x0000000203037824 */ /* 0x000fe200078e00ff */
[----:B------:R-:W-:Y:S01]  /*24c0*/  UMOV UR4, URZ ;  /* 0x0000003f00047c82 */ /* 0x000fe20008000000 */
[----:B------:R-:W-:Y:S01]  /*24d0*/  IMAD.SHL.U32 R2, R2, 0x2, RZ ;  /* 0x0000000202027824 */ /* 0x000fe200078e00ff */
[----:B------:R-:W-:Y:S01]  /*24e0*/  UMOV UR7, URZ ;  /* 0x0000003f00077c82 */ /* 0x000fe20008000000 */
[----:B------:R-:W-:-:S02]  /*24f0*/  IMAD.SHL.U32 R0, R0, 0x2, RZ ;  /* 0x0000000200007824 */ /* 0x000fc400078e00ff */
.L_x_1:
[C---:B-12-4-:R-:W-:Y:S01]  /*2500*/  HMMA.16816.F32 R4, R68.reuse, R72, R4 ;  /* 0x000000484404723c */ /* 0x056fe20000001804 */
[----:B------:R-:W-:Y:S01]  /*2510*/  LDSM.16.M88.4 R92, [R3+UR4] ;  /* 0x00000004035c783b */ /* 0x000fe20008000200 */
[----:B------:R-:W-:Y:S03]  /*2520*/  UIADD3 UR6, UR6, 0x1, URZ ;  /* 0x0000000106067890 */ /* 0x000fe6000fffe03f */
[----:B------:R-:W-:Y:S01]  /*2530*/  ISETP.LE.AND P1, PT, R154, UR7, PT ;  /* 0x000000079a007c0c */ /* 0x000fe2000bf23270 */
[----:B------:R-:W-:Y:S01]  /*2540*/  UISETP.GE.AND UP0, UPT, UR6, 0x3, UPT ;  /* 0x000000030600788c */ /* 0x000fe2000bf06270 */
[----:B------:R-:W-:Y:S01]  /*2550*/  ISETP.GE.AND P5, PT, R146, UR8, PT ;  /* 0x0000000892007c0c */ /* 0x000fe2000bfa6270 */
[C---:B------:R-:W-:Y:S01]  /*2560*/  HMMA.16816.F32 R8, R68.reuse, R74, R8 ;  /* 0x0000004a4408723c */ /* 0x040fe20000001808 */
[----:B------:R-:W2:Y:S01]  /*2570*/  LDSM.16.MT88.4 R96, [R119+UR5+0x1000] ;  /* 0x001000057760783b */ /* 0x000ea20008004200 */
[----:B------:R-:W-:Y:S01]  /*2580*/  USEL UR6, UR6, URZ, !UP0 ;  /* 0x0000003f06067287 */ /* 0x000fe2000c000000 */
[----:B------:R-:W-:Y:S01]  /*2590*/  ISETP.GE.AND P0, PT, R122, UR8, PT ;  /* 0x000000087a007c0c */ /* 0x000fe2000bf06270 */
[----:B------:R-:W-:Y:S01]  /*25a0*/  UIADD3 UR7, UR7, 0x1, URZ ;  /* 0x0000000107077890 */ /* 0x000fe2000fffe03f */
[----:B------:R-:W-:Y:S02]  /*25b0*/  SEL R162, RZ, 0x10, P5 ;  /* 0x00000010ffa27807 */ /* 0x000fe40002800000 */
[----:B------:R-:W-:Y:S01]  /*25c0*/  IADD3 R152, R152, 0x1, RZ ;  /* 0x0000000198987810 */ /* 0x000fe20007ffe0ff */
[C---:B-1----:R-:W-:Y:S01]  /*25d0*/  HMMA.16816.F32 R12, R68.reuse, R76, R12 ;  /* 0x0000004c440c723c */ /* 0x042fe2000000180c */
[----:B------:R-:W2:Y:S02]  /*25e0*/  LDSM.16.MT88.4 R100, [R118+UR5+0x1000] ;  /* 0x001000057664783b */ /* 0x000ea40008004200 */
[----:B------:R-:W-:Y:S02]  /*25f0*/  ISETP.GE.AND P2, PT, R139, UR8, PT ;  /* 0x000000088b007c0c */ /* 0x000fe4000bf46270 */
[----:B------:R-:W-:Y:S02]  /*2600*/  SEL R162, R162, RZ, !P1 ;  /* 0x000000ffa2a27207 */ /* 0x000fe40004800000 */
[----:B------:R-:W-:Y:S01]  /*2610*/  SEL R160, RZ, 0x10, P2 ;  /* 0x00000010ffa07807 */ /* 0x000fe20001000000 */
[C---:B------:R-:W-:Y:S01]  /*2620*/  HMMA.16816.F32 R16, R68.reuse, R78, R16 ;  /* 0x0000004e4410723c */ /* 0x040fe20000001810 */
[----:B------:R-:W2:Y:S02]  /*2630*/  LDSM.16.MT88.4 R104, [R117+UR5+0x1000] ;  /* 0x001000057568783b */ /* 0x000ea40008004200 */
[----:B------:R-:W-:Y:S02]  /*2640*/  ISETP.GE.AND P2, PT, R145, UR8, PT ;  /* 0x0000000891007c0c */ /* 0x000fe4000bf46270 */
[----:B------:R-:W-:Y:S02]  /*2650*/  SEL R160, R160, RZ, !P1 ;  /* 0x000000ffa0a07207 */ /* 0x000fe40004800000 */
[----:B------:R-:W-:Y:S01]  /*2660*/  SEL R158, RZ, 0x10, P0 ;  /* 0x00000010ff9e7807 */ /* 0x000fe20000000000 */
[C---:B------:R-:W-:Y:S01]  /*2670*/  HMMA.16816.F32 R20, R68.reuse, R80, R20 ;  /* 0x000000504414723c */ /* 0x040fe20000001814 */
[----:B------:R-:W2:Y:S02]  /*2680*/  LDSM.16.MT88.4 R108, [R116+UR5+0x1000] ;  /* 0x00100005746c783b */ /* 0x000ea40008004200 */
[----:B------:R-:W-:Y:S02]  /*2690*/  ISETP.NE.U32.AND P4, PT, R160, RZ, PT ;  /* 0x000000ffa000720c */ /* 0x000fe40003f85070 */
[----:B------:R-:W-:Y:S02]  /*26a0*/  SEL R158, R158, RZ, !P1 ;  /* 0x000000ff9e9e7207 */ /* 0x000fe40004800000 */
[----:B------:R-:W-:Y:S01]  /*26b0*/  ISETP.GE.AND P0, PT, R144, UR8, PT ;  /* 0x0000000890007c0c */ /* 0x000fe2000bf06270 */
[C---:B------:R-:W-:Y:S01]  /*26c0*/  HMMA.16816.F32 R24, R68.reuse, R82, R24 ;  /* 0x000000524418723c */ /* 0x040fe20000001818 */
[----:B------:R-:W1:Y:S02]  /*26d0*/  LDSM.16.M88.4 R112, [R3+UR4+0x1000] ;  /* 0x001000040370783b */ /* 0x000e640008000200 */
[----:B------:R-:W-:Y:S02]  /*26e0*/  ISETP.NE.U32.AND P3, PT, R158, RZ, PT ;  /* 0x000000ff9e00720c */ /* 0x000fe40003f65070 */
[----:B------:R-:W-:Y:S02]  /*26f0*/  SEL R158, RZ, 0x10, P0 ;  /* 0x00000010ff9e7807 */ /* 0x000fe40000000000 */
[----:B------:R-:W-:Y:S01]  /*2700*/  ISETP.NE.U32.AND P0, PT, R162, RZ, PT ;  /* 0x000000ffa200720c */ /* 0x000fe20003f05070 */
[C---:B------:R-:W-:Y:S01]  /*2710*/  HMMA.16816.F32 R28, R68.reuse, R84, R28 ;  /* 0x00000054441c723c */ /* 0x040fe2000000181c */
[----:B------:R-:W-:Y:S02]  /*2720*/  SEL R160, RZ, 0x10, P2 ;  /* 0x00000010ffa07807 */ /* 0x000fe40001000000 */
[----:B------:R-:W-:Y:S02]  /*2730*/  ISETP.GE.AND P2, PT, R152, 0x3, PT ;  /* 0x000000039800780c */ /* 0x000fe40003f46270 */
[----:B------:R-:W-:Y:S02]  /*2740*/  SEL R158, R158, RZ, !P1 ;  /* 0x000000ff9e9e7207 */ /* 0x000fe40004800000 */
[----:B------:R-:W-:Y:S01]  /*2750*/  SEL R152, R152, RZ, !P2 ;  /* 0x000000ff98987207 */ /* 0x000fe20005000000 */
[----:B------:R-:W-:Y:S01]  /*2760*/  HMMA.16816.F32 R32, R68, R86, R32 ;  /* 0x000000564420723c */ /* 0x000fe20000001820 */
[----:B------:R-:W-:Y:S02]  /*2770*/  LDSM.16.M88.4 R68, [R2+UR4] ;  /* 0x000000040244783b */ /* 0x000fe40008000200 */
[----:B------:R-:W-:Y:S01]  /*2780*/  ISETP.NE.U32.AND P5, PT, R158, RZ, PT ;  /* 0x000000ff9e00720c */ /* 0x000fe20003fa5070 */
[C---:B------:R-:W-:Y:S01]  /*2790*/  IMAD R195, R152.reuse, 0x2000, R137 ;  /* 0x0000200098c37824 */ /* 0x040fe200078e0289 */
[C---:B------:R-:W-:Y:S01]  /*27a0*/  LEA R158, R152.reuse, 0x6000, 0xe ;  /* 0x00006000989e7811 */ /* 0x040fe200078e70ff */
[----:B------:R-:W-:Y:S01]  /*27b0*/  IMAD R197, R152, 0x2000, R136 ;  /* 0x0000200098c57824 */ /* 0x000fe200078e0288 */
[----:B------:R-:W-:Y:S01]  /*27c0*/  SEL R160, R160, RZ, !P1 ;  /* 0x000000ffa0a07207 */ /* 0x000fe20004800000 */
[C---:B---3--:R-:W-:Y:S05]  /*27d0*/  HMMA.16816.F32 R36, R88.reuse, R72, R36 ;  /* 0x000000485824723c */ /* 0x048fea0000001824 */
[----:B------:R-:W-:Y:S01]  /*27e0*/  IMAD R199, R152, 0x2000, R135 ;  /* 0x0000200098c77824 */ /* 0x000fe200078e0287 */
[----:B------:R-:W-:Y:S01]  /*27f0*/  ISETP.NE.U32.AND P6, PT, R160, RZ, PT ;  /* 0x000000ffa000720c */ /* 0x000fe20003fc5070 */
[----:B------:R-:W-:Y:S01]  /*2800*/  IMAD R201, R152, 0x2000, R134 ;  /* 0x0000200098c97824 */ /* 0x000fe200078e0286 */
[C---:B------:R-:W-:Y:S01]  /*2810*/  HMMA.16816.F32 R40, R88.reuse, R74, R40 ;  /* 0x0000004a5828723c */ /* 0x040fe20000001828 */
[----:B------:R-:W3:Y:S02]  /*2820*/  LDSM.16.MT88.4 R72, [R119+UR5+0x2000] ;  /* 0x002000057748783b */ /* 0x000ee40008004200 */
[----:B------:R-:W-:Y:S01]  /*2830*/  ISETP.GE.AND P2, PT, R143, UR8, PT ;  /* 0x000000088f007c0c */ /* 0x000fe2000bf46270 */
[--C-:B------:R-:W-:Y:S02]  /*2840*/  IMAD.IADD R168, R133, 0x1, R158.reuse ;  /* 0x0000000185a87824 */ /* 0x100fe400078e029e */
[----:B------:R-:W-:Y:S01]  /*2850*/  IMAD.IADD R166, R132, 0x1, R158 ;  /* 0x0000000184a67824 */ /* 0x000fe200078e029e */
[----:B------:R-:W-:Y:S01]  /*2860*/  SEL R160, RZ, 0x10, P2 ;  /* 0x00000010ffa07807 */ /* 0x000fe20001000000 */
[C---:B------:R-:W-:Y:S03]  /*2870*/  HMMA.16816.F32 R44, R88.reuse, R76, R44 ;  /* 0x0000004c582c723c */ /* 0x040fe6000000182c */
[----:B------:R-:W-:Y:S02]  /*2880*/  ISETP.GE.AND P2, PT, R142, UR8, PT ;  /* 0x000000088e007c0c */ /* 0x000fe4000bf46270 */
[----:B------:R-:W-:Y:S02]  /*2890*/  SEL R160, R160, RZ, !P1 ;  /* 0x000000ffa0a07207 */ /* 0x000fe40004800000 */
[----:B------:R-:W-:Y:S01]  /*28a0*/  SEL R164, RZ, 0x10, P2 ;  /* 0x00000010ffa47807 */ /* 0x000fe20001000000 */
[C---:B------:R-:W-:Y:S01]  /*28b0*/  HMMA.16816.F32 R48, R88.reuse, R78, R48 ;  /* 0x0000004e5830723c */ /* 0x040fe20000001830 */
[----:B------:R-:W3:Y:S02]  /*28c0*/  LDSM.16.MT88.4 R76, [R118+UR5+0x2000] ;  /* 0x00200005764c783b */ /* 0x000ee40008004200 */
[----:B------:R-:W-:Y:S02]  /*28d0*/  ISETP.GE.AND P2, PT, R141, UR8, PT ;  /* 0x000000088d007c0c */ /* 0x000fe4000bf46270 */
[----:B------:R-:W-:Y:S02]  /*28e0*/  SEL R164, R164, RZ, !P1 ;  /* 0x000000ffa4a47207 */ /* 0x000fe40004800000 */
[----:B------:R-:W-:Y:S01]  /*28f0*/  SEL R162, RZ, 0x10, P2 ;  /* 0x00000010ffa27807 */ /* 0x000fe20001000000 */
[C---:B------:R-:W-:Y:S04]  /*2900*/  HMMA.16816.F32 R52, R88.reuse, R80, R52 ;  /* 0x000000505834723c */ /* 0x040fe80000001834 */
[----:B------:R-:W-:Y:S02]  /*2910*/  IADD3 R198, P2, R150, R155, RZ ;  /* 0x0000009b96c67210 */ /* 0x000fe40007f5e0ff */
[----:B------:R-:W-:Y:S02]  /*2920*/  SEL R162, R162, RZ, !P1 ;  /* 0x000000ffa2a27207 */ /* 0x000fe40004800000 */
[C---:B------:R-:W-:Y:S01]  /*2930*/  HMMA.16816.F32 R56, R88.reuse, R82, R56 ;  /* 0x000000525838723c */ /* 0x040fe20000001838 */
[----:B------:R-:W3:Y:S07]  /*2940*/  LDSM.16.MT88.4 R80, [R117+UR5+0x2000] ;  /* 0x002000057550783b */ /* 0x000eee0008004200 */
[C---:B------:R-:W-:Y:S08]  /*2950*/  HMMA.16816.F32 R60, R88.reuse, R84, R60 ;  /* 0x00000054583c723c */ /* 0x040ff0000000183c */
[----:B------:R-:W-:Y:S01]  /*2960*/  HMMA.16816.F32 R64, R88, R86, R64 ;  /* 0x000000565840723c */ /* 0x000fe20000001840 */
[----:B------:R-:W3:-:S07]  /*2970*/  LDSM.16.MT88.4 R84, [R116+UR5+0x2000] ;  /* 0x002000057454783b */ /* 0x000ece0008004200 */
[C---:B--2---:R-:W-:Y:S01]  /*2980*/  HMMA.16816.F32 R4, R92.reuse, R96, R4 ;  /* 0x000000605c04723c */ /* 0x044fe20000001804 */
[----:B------:R-:W2:Y:S07]  /*2990*/  LDSM.16.M88.4 R88, [R2+UR4+0x1000] ;  /* 0x001000040258783b */ /* 0x000eae0008000200 */
[C---:B------:R-:W-:Y:S08]  /*29a0*/  HMMA.16816.F32 R8, R92.reuse, R98, R8 ;  /* 0x000000625c08723c */ /* 0x040ff00000001808 */
[C---:B------:R-:W-:Y:S08]  /*29b0*/  HMMA.16816.F32 R12, R92.reuse, R100, R12 ;  /* 0x000000645c0c723c */ /* 0x040ff0000000180c */
[C---:B------:R-:W-:Y:S08]  /*29c0*/  HMMA.16816.F32 R16, R92.reuse, R102, R16 ;  /* 0x000000665c10723c */ /* 0x040ff00000001810 */
[C---:B------:R-:W-:Y:S08]  /*29d0*/  HMMA.16816.F32 R20, R92.reuse, R104, R20 ;  /* 0x000000685c14723c */ /* 0x040ff00000001814 */
[C---:B------:R-:W-:Y:S08]  /*29e0*/  HMMA.16816.F32 R24, R92.reuse, R106, R24 ;  /* 0x0000006a5c18723c */ /* 0x040ff00000001818 */
[C---:B------:R-:W-:Y:S08]  /*29f0*/  HMMA.16816.F32 R28, R92.reuse, R108, R28 ;  /* 0x0000006c5c1c723c */ /* 0x040ff0000000181c */
[----:B------:R-:W-:Y:S01]  /*2a00*/  HMMA.16816.F32 R32, R92, R110, R32 ;  /* 0x0000006e5c20723c */ /* 0x000fe20000001820 */
[----:B------:R-:W-:Y:S07]  /*2a10*/  LDSM.16.M88.4 R92, [R0+UR4] ;  /* 0x00000004005c783b */ /* 0x000fee0008000200 */
[C---:B-1----:R-:W-:Y:S08]  /*2a20*/  HMMA.16816.F32 R36, R112.reuse, R96, R36 ;  /* 0x000000607024723c */ /* 0x042ff00000001824 */
[C---:B------:R-:W-:Y:S01]  /*2a30*/  HMMA.16816.F32 R40, R112.reuse, R98, R40 ;  /* 0x000000627028723c */ /* 0x040fe20000001828 */
[----:B------:R-:W1:Y:S07]  /*2a40*/  LDSM.16.MT88.4 R96, [R119+UR5+0x3000] ;  /* 0x003000057760783b */ /* 0x000e6e0008004200 */
[C---:B------:R-:W-:Y:S08]  /*2a50*/  HMMA.16816.F32 R44, R112.reuse, R100, R44 ;  /* 0x00000064702c723c */ /* 0x040ff0000000182c */
[C---:B------:R-:W-:Y:S01]  /*2a60*/  HMMA.16816.F32 R48, R112.reuse, R102, R48 ;  /* 0x000000667030723c */ /* 0x040fe20000001830 */
[----:B------:R-:W1:Y:S07]  /*2a70*/  LDSM.16.MT88.4 R100, [R118+UR5+0x3000] ;  /* 0x003000057664783b */ /* 0x000e6e0008004200 */
[C---:B------:R-:W-:Y:S08]  /*2a80*/  HMMA.16816.F32 R52, R112.reuse, R104, R52 ;  /* 0x000000687034723c */ /* 0x040ff00000001834 */
[C---:B------:R-:W-:Y:S01]  /*2a90*/  HMMA.16816.F32 R56, R112.reuse, R106, R56 ;  /* 0x0000006a7038723c */ /* 0x040fe20000001838 */
[----:B------:R-:W1:Y:S07]  /*2aa0*/  LDSM.16.MT88.4 R104, [R117+UR5+0x3000] ;  /* 0x003000057568783b */ /* 0x000e6e0008004200 */
[C---:B------:R-:W-:Y:S08]  /*2ab0*/  HMMA.16816.F32 R60, R112.reuse, R108, R60 ;  /* 0x0000006c703c723c */ /* 0x040ff0000000183c */
[----:B------:R-:W-:Y:S01]  /*2ac0*/  HMMA.16816.F32 R64, R112, R110, R64 ;  /* 0x0000006e7040723c */ /* 0x000fe20000001840 */
[----:B------:R-:W1:Y:S02]  /*2ad0*/  LDSM.16.MT88.4 R108, [R116+UR5+0x3000] ;  /* 0x00300005746c783b */ /* 0x000e640008004200 */
[----:B------:R-:W-:-:S05]  /*2ae0*/  ULEA UR5, UR6, 0x6000, 0xe ;  /* 0x0000600006057891 */ /* 0x000fca000f8e703f */
[C---:B---3--:R-:W-:Y:S01]  /*2af0*/  HMMA.16816.F32 R4, R68.reuse, R72, R4 ;  /* 0x000000484404723c */ /* 0x048fe20000001804 */
[----:B------:R-:W3:Y:S02]  /*2b00*/  LDSM.16.M88.4 R112, [R0+UR4+0x1000] ;  /* 0x001000040070783b */ /* 0x000ee40008000200 */
[----:B------:R-:W-:Y:S05]  /*2b10*/  USHF.L.U32 UR4, UR6, 0xd, URZ ;  /* 0x0000000d06047899 */ /* 0x000fea000800063f */
[C---:B------:R-:W-:Y:S01]  /*2b20*/  HMMA.16816.F32 R8, R68.reuse, R74, R8 ;  /* 0x0000004a4408723c */ /* 0x040fe20000001808 */
[----:B------:R-:W-:Y:S07]  /*2b30*/  BAR.SYNC.DEFER_BLOCKING 0x0 ;  /* 0x0000000000007b1d */ /* 0x000fee0000010000 */
[C---:B------:R-:W-:Y:S08]  /*2b40*/  HMMA.16816.F32 R12, R68.reuse, R76, R12 ;  /* 0x0000004c440c723c */ /* 0x040ff0000000180c */
[C---:B------:R-:W-:Y:S08]  /*2b50*/  HMMA.16816.F32 R16, R68.reuse, R78, R16 ;  /* 0x0000004e4410723c */ /* 0x040ff00000001810 */
[C---:B------:R-:W-:Y:S01]  /*2b60*/  HMMA.16816.F32 R20, R68.reuse, R80, R20 ;  /* 0x000000504414723c */ /* 0x040fe20000001814 */
[----:B------:R-:W-:Y:S01]  /*2b70*/  @!PT LDS RZ, [RZ] ;  /* 0x00000000fffff984 */ /* 0x000fe20000000800 */
[----:B------:R-:W-:Y:S01]  /*2b80*/  @!PT LDS RZ, [RZ] ;  /* 0x00000000fffff984 */ /* 0x000fe20000000800 */
[----:B------:R-:W-:Y:S01]  /*2b90*/  @!PT LDS RZ, [RZ] ;  /* 0x00000000fffff984 */ /* 0x000fe20000000800 */
[----:B------:R4:W-:Y:S07]  /*2ba0*/  LDGSTS.E.BYPASS.LTC128B.128 [R195], [R192.64], P4 ;  /* 0x00000000c0c37fae */ /* 0x0009ee000a101d4a */
[C---:B------:R-:W-:Y:S01]  /*2bb0*/  HMMA.16816.F32 R24, R68.reuse, R82, R24 ;  /* 0x000000524418723c */ /* 0x040fe20000001818 */
[----:B------:R1:W-:Y:S07]  /*2bc0*/  LDGSTS.E.BYPASS.LTC128B.128 [R197], [R190.64], P4 ;  /* 0x00000000bec57fae */ /* 0x0003ee000a101d4a */
[C---:B------:R-:W-:Y:S01]  /*2bd0*/  HMMA.16816.F32 R28, R68.reuse, R84, R28 ;  /* 0x00000054441c723c */ /* 0x040fe2000000181c */
[----:B------:R1:W-:Y:S07]  /*2be0*/  LDGSTS.E.BYPASS.LTC128B.128 [R199], [R188.64], P4 ;  /* 0x00000000bcc77fae */ /* 0x0003ee000a101d4a */
[----:B------:R-:W-:Y:S01]  /*2bf0*/  HMMA.16816.F32 R32, R68, R86, R32 ;  /* 0x000000564420723c */ /* 0x000fe20000001820 */
[----:B------:R3:W-:Y:S03]  /*2c00*/  LDGSTS.E.BYPASS.LTC128B.128 [R201], [R186.64], P4 ;  /* 0x00000000bac97fae */ /* 0x0007e6000a101d4a */
[----:B------:R-:W-:Y:S04]  /*2c10*/  IADD3 R194, P4, R150, R151, RZ ;  /* 0x0000009796c27210 */ /* 0x000fe80007f9e0ff */
[C---:B--2---:R-:W-:Y:S01]  /*2c20*/  HMMA.16816.F32 R36, R88.reuse, R72, R36 ;  /* 0x000000485824723c */ /* 0x044fe20000001824 */
[----:B------:R-:W0:Y:S04]  /*2c30*/  LDGDEPBAR ;  /* 0x00000000000079af */ /* 0x000e280000000000 */
[----:B----4-:R-:W-:Y:S01]  /*2c40*/  IMAD.X R195, R148, 0x1, R153, P4 ;  /* 0x0000000194c37824 */ /* 0x010fe200020e0699 */
[----:B------:R-:W-:Y:S02]  /*2c50*/  ISETP.NE.U32.AND P4, PT, R160, RZ, PT ;  /* 0x000000ffa000720c */ /* 0x000fe40003f85070 */
[C---:B------:R-:W-:Y:S02]  /*2c60*/  HMMA.16816.F32 R40, R88.reuse, R74, R40 ;  /* 0x0000004a5828723c */ /* 0x040fe40000001828 */
[----:B------:R2:W-:Y:S01]  /*2c70*/  LDGSTS.E.BYPASS.LTC128B.128 [R168], [R194.64], P3 ;  /* 0x00000000c2a87fae */ /* 0x0005e20009901d4a */
[----:B------:R-:W-:Y:S01]  /*2c80*/  ISETP.GE.AND P3, PT, R140, UR8, PT ;  /* 0x000000088c007c0c */ /* 0x000fe2000bf66270 */
[----:B-1----:R-:W-:Y:S01]  /*2c90*/  IMAD.X R199, R148, 0x1, R157, P2 ;  /* 0x0000000194c77824 */ /* 0x002fe200010e069d */
[----:B------:R-:W-:Y:S01]  /*2ca0*/  ISETP.NE.U32.AND P2, PT, R162, RZ, PT ;  /* 0x000000ffa200720c */ /* 0x000fe20003f45070 */
[--C-:B------:R-:W-:Y:S01]  /*2cb0*/  IMAD.IADD R162, R128, 0x1, R158.reuse ;  /* 0x0000000180a27824 */ /* 0x100fe200078e029e */
[----:B------:R-:W-:Y:S01]  /*2cc0*/  SEL R160, RZ, 0x10, P3 ;  /* 0x00000010ffa07807 */ /* 0x000fe20001800000 */
[C---:B------:R-:W-:Y:S01]  /*2cd0*/  HMMA.16816.F32 R44, R88.reuse, R76, R44 ;  /* 0x0000004c582c723c */ /* 0x040fe2000000182c */
[----:B------:R1:W-:Y:S01]  /*2ce0*/  LDGSTS.E.BYPASS.LTC128B.128 [R166], [R198.64], P0 ;  /* 0x00000000c6a67fae */ /* 0x0003e20008101d4a */
[----:B------:R-:W-:Y:S01]  /*2cf0*/  UIADD3 UR8, UR8, -0x40, URZ ;  /* 0xffffffc008087890 */ /* 0x000fe2000fffe03f */
[----:B------:R-:W-:Y:S01]  /*2d00*/  ISETP.NE.U32.AND P3, PT, R164, RZ, PT ;  /* 0x000000ffa400720c */ /* 0x000fe20003f65070 */
[--C-:B------:R-:W-:Y:S01]  /*2d10*/  IMAD.IADD R164, R129, 0x1, R158.reuse ;  /* 0x0000000181a47824 */ /* 0x100fe200078e029e */
[----:B------:R-:W-:Y:S02]  /*2d20*/  SEL R160, R160, RZ, !P1 ;  /* 0x000000ffa0a07207 */ /* 0x000fe40004800000 */
[----:B------:R-:W-:Y:S01]  /*2d30*/  IADD3 R196, P1, R150, R159, RZ ;  /* 0x0000009f96c47210 */ /* 0x000fe20007f3e0ff */
[C---:B------:R-:W-:Y:S04]  /*2d40*/  HMMA.16816.F32 R48, R88.reuse, R78, R48 ;  /* 0x0000004e5830723c */ /* 0x040fe80000001830 */
[----:B------:R-:W-:Y:S01]  /*2d50*/  IMAD.X R197, R148, 0x1, R161, P1 ;  /* 0x0000000194c57824 */ /* 0x000fe200008e06a1 */
[----:B------:R-:W-:Y:S01]  /*2d60*/  ISETP.NE.U32.AND P1, PT, R160, RZ, PT ;  /* 0x000000ffa000720c */ /* 0x000fe20003f25070 */
[--C-:B------:R-:W-:Y:S02]  /*2d70*/  IMAD.IADD R160, R131, 0x1, R158.reuse ;  /* 0x0000000183a07824 */ /* 0x100fe400078e029e */
[C---:B------:R-:W-:Y:S03]  /*2d80*/  HMMA.16816.F32 R52, R88.reuse, R80, R52 ;  /* 0x000000505834723c */ /* 0x040fe60000001834 */
[----:B------:R4:W-:Y:S01]  /*2d90*/  LDGSTS.E.BYPASS.LTC128B.128 [R160], [R196.64], P6 ;  /* 0x00000000c4a07fae */ /* 0x0009e2000b101d4a */
[----:B--2---:R-:W-:Y:S01]  /*2da0*/  IADD3 R194, P0, R150, R163, RZ ;  /* 0x000000a396c27210 */ /* 0x004fe20007f1e0ff */
[----:B------:R-:W-:Y:S03]  /*2db0*/  IMAD.IADD R168, R130, 0x1, R158 ;  /* 0x0000000182a87824 */ /* 0x000fe600078e029e */
[C---:B------:R-:W-:Y:S04]  /*2dc0*/  HMMA.16816.F32 R56, R88.reuse, R82, R56 ;  /* 0x000000525838723c */ /* 0x040fe80000001838 */
[----:B------:R-:W-:Y:S01]  /*2dd0*/  IMAD.X R195, R148, 0x1, R165, P0 ;  /* 0x0000000194c37824 */ /* 0x000fe200000e06a5 */
[----:B------:R-:W-:Y:S03]  /*2de0*/  IADD3 R200, P0, R150, R167, RZ ;  /* 0x000000a796c87210 */ /* 0x000fe60007f1e0ff */
[C---:B------:R-:W-:Y:S01]  /*2df0*/  HMMA.16816.F32 R60, R88.reuse, R84, R60 ;  /* 0x00000054583c723c */ /* 0x040fe2000000183c */
[----:B------:R2:W-:Y:S03]  /*2e00*/  LDGSTS.E.BYPASS.LTC128B.128 [R168], [R194.64], P5 ;  /* 0x00000000c2a87fae */ /* 0x0005e6000a901d4a */
[----:B---3--:R-:W-:Y:S01]  /*2e10*/  IMAD.X R201, R148, 0x1, R169, P0 ;  /* 0x0000000194c97824 */ /* 0x008fe200000e06a9 */
[C---:B------:R-:W-:Y:S02]  /*2e20*/  IADD3 R202, P5, R150.reuse, R171, RZ ;  /* 0x000000ab96ca7210 */ /* 0x040fe40007fbe0ff */
[----:B-1----:R-:W-:Y:S01]  /*2e30*/  IADD3 R198, P0, R150, R175, RZ ;  /* 0x000000af96c67210 */ /* 0x002fe20007f1e0ff */
[----:B------:R-:W-:Y:S01]  /*2e40*/  HMMA.16816.F32 R64, R88, R86, R64 ;  /* 0x000000565840723c */ /* 0x000fe20000001840 */
[----:B------:R2:W-:Y:S03]  /*2e50*/  LDGSTS.E.BYPASS.LTC128B.128 [R164], [R200.64], P4 ;  /* 0x00000000c8a47fae */ /* 0x0005e6000a101d4a */
[----:B------:R-:W-:Y:S01]  /*2e60*/  IMAD.X R203, R148, 0x1, R173, P5 ;  /* 0x0000000194cb7824 */ /* 0x000fe200028e06ad */
[----:B------:R-:W-:Y:S01]  /*2e70*/  IADD3 R204, P4, R150, R179, RZ ;  /* 0x000000b396cc7210 */ /* 0x000fe20007f9e0ff */
[----:B------:R-:W-:Y:S01]  /*2e80*/  IMAD.X R199, R148, 0x1, R177, P0 ;  /* 0x0000000194c77824 */ /* 0x000fe200000e06b1 */
[----:B------:R-:W-:-:S01]  /*2e90*/  ISETP.LE.AND P5, PT, R156, UR7, PT ;  /* 0x000000079c007c0c */ /* 0x000fc2000bfa3270 */
[C---:B------:R-:W-:Y:S01]  /*2ea0*/  HMMA.16816.F32 R4, R92.reuse, R96, R4 ;  /* 0x000000605c04723c */ /* 0x040fe20000001804 */
[----:B------:R2:W-:Y:S04]  /*2eb0*/  LDGSTS.E.BYPASS.LTC128B.128 [R162], [R202.64], P3 ;  /* 0x00000000caa27fae */ /* 0x0005e80009901d4a */
[--C-:B----4-:R-:W-:Y:S01]  /*2ec0*/  IMAD.IADD R160, R127, 0x1, R158.reuse ;  /* 0x000000017fa07824 */ /* 0x110fe200078e029e */
[----:B------:R-:W-:Y:S01]  /*2ed0*/  IADD3 R186, P3, R186, 0x80, RZ ;  /* 0x00000080baba7810 */ /* 0x000fe20007f7e0ff */
[----:B------:R-:W-:Y:S01]  /*2ee0*/  IMAD.X R205, R148, 0x1, R181, P4 ;  /* 0x0000000194cd7824 */ /* 0x000fe200020e06b5 */
[C---:B------:R-:W-:Y:S02]  /*2ef0*/  HMMA.16816.F32 R8, R92.reuse, R98, R8 ;  /* 0x000000625c08723c */ /* 0x040fe40000001808 */
[----:B------:R2:W-:Y:S02]  /*2f00*/  LDGSTS.E.BYPASS.LTC128B.128 [R160], [R198.64], P2 ;  /* 0x00000000c6a07fae */ /* 0x0005e40009101d4a */
[----:B------:R-:W-:Y:S01]  /*2f10*/  IMAD.IADD R158, R126, 0x1, R158 ;  /* 0x000000017e9e7824 */ /* 0x000fe200078e029e */
[----:B------:R-:W-:Y:S01]  /*2f20*/  IADD3 R150, P4, R150, R185, RZ ;  /* 0x000000b996967210 */ /* 0x000fe20007f9e0ff */
[----:B------:R-:W-:Y:S01]  /*2f30*/  IMAD.X R187, RZ, RZ, R187, P3 ;  /* 0x000000ffffbb7224 */ /* 0x000fe200018e06bb */
[----:B------:R-:W-:Y:S01]  /*2f40*/  IADD3 R188, P2, R188, 0x80, RZ ;  /* 0x00000080bcbc7810 */ /* 0x000fe20007f5e0ff */
[C---:B------:R-:W-:Y:S01]  /*2f50*/  HMMA.16816.F32 R12, R92.reuse, R100, R12 ;  /* 0x000000645c0c723c */ /* 0x040fe2000000180c */
[----:B------:R2:W-:Y:S03]  /*2f60*/  LDGSTS.E.BYPASS.LTC128B.128 [R158], [R204.64], P1 ;  /* 0x00000000cc9e7fae */ /* 0x0005e60008901d4a */
[----:B------:R-:W-:Y:S01]  /*2f70*/  IADD3 R190, P1, R190, 0x80, RZ ;  /* 0x00000080bebe7810 */ /* 0x000fe20007f3e0ff */
[----:B------:R-:W-:Y:S01]  /*2f80*/  IMAD.X R148, R148, 0x1, R183, P4 ;  /* 0x0000000194947824 */ /* 0x000fe200020e06b7 */
[----:B------:R-:W-:Y:S01]  /*2f90*/  IADD3 R192, P0, R192, 0x80, RZ ;  /* 0x00000080c0c07810 */ /* 0x000fe20007f1e0ff */
[----:B------:R-:W-:Y:S01]  /*2fa0*/  IMAD.X R189, RZ, RZ, R189, P2 ;  /* 0x000000ffffbd7224 */ /* 0x000fe200010e06bd */
[C---:B------:R-:W-:Y:S01]  /*2fb0*/  HMMA.16816.F32 R16, R92.reuse, R102, R16 ;  /* 0x000000665c10723c */ /* 0x040fe20000001810 */
[----:B------:R-:W0:Y:S03]  /*2fc0*/  LDGDEPBAR ;  /* 0x00000000000079af */ /* 0x000e260000000000 */
[----:B------:R-:W-:Y:S02]  /*2fd0*/  IMAD.X R191, RZ, RZ, R191, P1 ;  /* 0x000000ffffbf7224 */ /* 0x000fe400008e06bf */
[----:B------:R-:W-:Y:S02]  /*2fe0*/  IMAD.X R193, RZ, RZ, R193, P0 ;  /* 0x000000ffffc17224 */ /* 0x000fe400000e06c1 */
[C---:B------:R-:W-:Y:S08]  /*2ff0*/  HMMA.16816.F32 R20, R92.reuse, R104, R20 ;  /* 0x000000685c14723c */ /* 0x040ff00000001814 */
[C---:B------:R-:W-:Y:S08]  /*3000*/  HMMA.16816.F32 R24, R92.reuse, R106, R24 ;  /* 0x0000006a5c18723c */ /* 0x040ff00000001818 */
[C---:B------:R-:W-:Y:S01]  /*3010*/  HMMA.16816.F32 R28, R92.reuse, R108, R28 ;  /* 0x0000006c5c1c723c */ /* 0x040fe2000000181c */
[----:B------:R-:W-:Y:S04]  /*3020*/  DEPBAR.LE SB0, 0x4 ;  /* 0x000081000000791a */ /* 0x000fe80000000000 */
[----:B------:R-:W-:Y:S03]  /*3030*/  BAR.SYNC.DEFER_BLOCKING 0x0 ;  /* 0x0000000000007b1d */ /* 0x000fe60000010000 */
[----:B------:R-:W-:Y:S08]  /*3040*/  HMMA.16816.F32 R32, R92, R110, R32 ;  /* 0x0000006e5c20723c */ /* 0x000ff00000001820 */
[C---:B------:R-:W-:Y:S08]  /*3050*/  HMMA.16816.F32 R36, R112.reuse, R96, R36 ;  /* 0x000000607024723c */ /* 0x040ff00000001824 */
[C---:B------:R-:W-:Y:S01]  /*3060*/  HMMA.16816.F32 R40, R112.reuse, R98, R40 ;  /* 0x000000627028723c */ /* 0x040fe20000001828 */
[----:B------:R2:W1:Y:S07]  /*3070*/  LDSM.16.M88.4 R68, [R124+UR4] ;  /* 0x000000047c44783b */ /* 0x00046e0008000200 */
[C---:B------:R-:W-:Y:S01]  /*3080*/  HMMA.16816.F32 R44, R112.reuse, R100, R44 ;  /* 0x00000064702c723c */ /* 0x040fe2000000182c */
[----:B------:R2:W1:Y:S07]  /*3090*/  LDSM.16.M88.4 R88, [R124+UR4+0x1000] ;  /* 0x001000047c58783b */ /* 0x00046e0008000200 */
[C---:B------:R-:W-:Y:S01]  /*30a0*/  HMMA.16816.F32 R48, R112.reuse, R102, R48 ;  /* 0x000000667030723c */ /* 0x040fe20000001830 */
[----:B------:R2:W1:Y:S07]  /*30b0*/  LDSM.16.MT88.4 R72, [R119+UR5] ;  /* 0x000000057748783b */ /* 0x00046e0008004200 */
[C---:B------:R-:W-:Y:S01]  /*30c0*/  HMMA.16816.F32 R52, R112.reuse, R104, R52 ;  /* 0x000000687034723c */ /* 0x040fe20000001834 */
[----:B------:R2:W1:Y:S07]  /*30d0*/  LDSM.16.MT88.4 R76, [R118+UR5] ;  /* 0x00000005764c783b */ /* 0x00046e0008004200 */
[C---:B------:R-:W-:Y:S01]  /*30e0*/  HMMA.16816.F32 R56, R112.reuse, R106, R56 ;  /* 0x0000006a7038723c */ /* 0x040fe20000001838 */
[----:B------:R2:W1:Y:S07]  /*30f0*/  LDSM.16.MT88.4 R80, [R117+UR5] ;  /* 0x000000057550783b */ /* 0x00046e0008004200 */
[C---:B------:R-:W-:Y:S01]  /*3100*/  HMMA.16816.F32 R60, R112.reuse, R108, R60 ;  /* 0x0000006c703c723c */ /* 0x040fe2000000183c */
[----:B------:R2:W1:Y:S07]  /*3110*/  LDSM.16.MT88.4 R84, [R116+UR5] ;  /* 0x000000057454783b */ /* 0x00046e0008004200 */
[----:B------:R-:W-:Y:S01]  /*3120*/  HMMA.16816.F32 R64, R112, R110, R64 ;  /* 0x0000006e7040723c */ /* 0x000fe20000001840 */
[----:B------:R-:W-:-:S10]  /*3130*/  @!P5 BRA `(.L_x_1) ;  /* 0xfffff3c00000d947 */ /* 0x000fd4000383ffff */
[----:B------:R-:W-:Y:S11]  /*3140*/  @!UPT UIADD3 URZ, URZ, URZ, URZ ;  /* 0x0000003f3f3ff290 */ /* 0x000ff6000fffe03f */
[----:B------:R-:W-:Y:S02]  /*3150*/  F2FP.F16.F32.PACK_AB R32, R33, R32 ;  /* 0x000000202120723e */ /* 0x000fe400000000ff */
[----:B------:R-:W-:-:S02]  /*3160*/  F2FP.F16.F32.PACK_AB R66, R67, R66 ;  /* 0x000000424342723e */ /* 0x000fc400000000ff */
[----:B------:R-:W-:Y:S02]  /*3170*/  F2FP.F16.F32.PACK_AB R64, R65, R64 ;  /* 0x000000404140723e */ /* 0x000fe400000000ff */
[----:B------:R-:W-:Y:S02]  /*3180*/  F2FP.F16.F32.PACK_AB R62, R63, R62 ;  /* 0x0000003e3f3e723e */ /* 0x000fe400000000ff */
[----:B------:R-:W-:Y:S02]  /*3190*/  F2FP.F16.F32.PACK_AB R60, R61, R60 ;  /* 0x0000003c3d3c723e */ /* 0x000fe400000000ff */
[----:B------:R-:W-:Y:S02]  /*31a0*/  F2FP.F16.F32.PACK_AB R58, R59, R58 ;  /* 0x0000003a3b3a723e */ /* 0x000fe400000000ff */
        /* <DEDUP_REMOVED lines=26> */
.L_x_0:
[----:B------:R-:W4:Y:S01]  /*3350*/  S2R R4, SR_TID.X ;  /* 0x0000000000047919 */ /* 0x000f220000002100 */
[----:B------:R-:W-:-:S04]  /*3360*/  DEPBAR.LE SB0, 0x0 ;  /* 0x000080000000791a */ /* 0x000fc80000000000 */
[----:B------:R-:W-:Y:S02]  /*3370*/  LOP3.LUT R125, R125, 0x17, RZ, 0xc0, !PT ;  /* 0x000000177d7d7812 */ /* 0x000fe400078ec0ff */
[----:B------:R-:W-:Y:S01]  /*3380*/  SHF.L.U32 R6, R149, 0x1, RZ ;  /* 0x0000000195067819 */ /* 0x000fe200000006ff */
[----:B------:R-:W-:Y:S01]  /*3390*/  BAR.SYNC.DEFER_BLOCKING 0x0 ;  /* 0x0000000000007b1d */ /* 0x000fe20000010000 */
[----:B------:R-:W-:Y:S02]  /*33a0*/  ISETP.GE.AND P6, PT, R120, c[0x0][0x17c], PT ;  /* 0x00005f0078007a0c */ /* 0x000fe40003fc6270 */
[----:B------:R-:W-:-:S05]  /*33b0*/  LOP3.LUT R147, R147, 0x6, R6, 0xf8, !PT ;  /* 0x0000000693937812 */ /* 0x000fca00078ef806 */
[----:B------:R-:W-:-:S05]  /*33c0*/  IMAD R37, R147, 0x88, R138 ;  /* 0x0000008893257824 */ /* 0x000fca00078e028a */
[----:B------:R-:W-:Y:S02]  /*33d0*/  SHF.L.U32 R37, R37, 0x1, RZ ;  /* 0x0000000125257819 */ /* 0x000fe400000006ff */
[----:B----4-:R-:W-:-:S04]  /*33e0*/  SHF.L.U32 R4, R4, 0x1, RZ ;  /* 0x0000000104047819 */ /* 0x010fc800000006ff */
[----:B------:R-:W-:-:S04]  /*33f0*/  LOP3.LUT R4, R4, 0x6, RZ, 0xc0, !PT ;  /* 0x0000000604047812 */ /* 0x000fc800078ec0ff */
[----:B------:R-:W-:-:S05]  /*3400*/  LEA R4, R123, R4, 0x3 ;  /* 0x000000047b047211 */ /* 0x000fca00078e18ff */
[----:B------:R-:W-:-:S05]  /*3410*/  IMAD R4, R125, 0x88, R4 ;  /* 0x000000887d047824 */ /* 0x000fca00078e0204 */
[----:B------:R-:W-:-:S05]  /*3420*/  SHF.L.U32 R35, R4, 0x1, RZ ;  /* 0x0000000104237819 */ /* 0x000fca00000006ff */
[----:B------:R-:W-:Y:S04]  /*3430*/  STS [R35], R5 ;  /* 0x0000000523007388 */ /* 0x000fe80000000800 */
[----:B------:R-:W-:Y:S04]  /*3440*/  STS [R35+0x880], R7 ;  /* 0x0008800723007388 */ /* 0x000fe80000000800 */
        /* <DEDUP_REMOVED lines=8> */
[----:B------:R4:W-:Y:S04]  /*34d0*/  STS [R35+0xa0], R33 ;  /* 0x0000a02123007388 */ /* 0x0009e80000000800 */
[----:B------:R-:W-:Y:S04]  /*34e0*/  STS [R35+0x920], R3 ;  /* 0x0009200323007388 */ /* 0x000fe80000000800 */
[----:B------:R3:W-:Y:S04]  /*34f0*/  STS [R35+0xc0], R2 ;  /* 0x0000c00223007388 */ /* 0x0007e80000000800 */
[----:B------:R2:W-:Y:S04]  /*3500*/  STS [R35+0x940], R0 ;  /* 0x0009400023007388 */ /* 0x0005e80000000800 */
[----:B------:R1:W-:Y:S04]  /*3510*/  STS [R35+0xe0], R32 ;  /* 0x0000e02023007388 */ /* 0x0003e80000000800 */
[----:B------:R1:W-:Y:S04]  /*3520*/  STS [R35+0x960], R34 ;  /* 0x0009602223007388 */ /* 0x0003e80000000800 */
[----:B------:R-:W-:Y:S01]  /*3530*/  BAR.SYNC.DEFER_BLOCKING 0x0 ;  /* 0x0000000000007b1d */ /* 0x000fe20000010000 */
[----:B----4-:R-:W-:-:S04]  /*3540*/  LOP3.LUT R33, R121, 0x10, R122, 0xfe, !PT ;  /* 0x0000001079217812 */ /* 0x010fc800078efe7a */
[C---:B------:R-:W-:Y:S01]  /*3550*/  ISETP.LT.AND P4, PT, R33.reuse, c[0x0][0x178], !P6 ;  /* 0x00005e0021007a0c */ /* 0x040fe20007781270 */
[----:B------:R-:W-:Y:S01]  /*3560*/  IMAD R33, R33, c[0x0][0x18c], RZ ;  /* 0x0000630021217a24 */ /* 0x000fe200078e02ff */
[----:B---3--:R-:W-:Y:S02]  /*3570*/  LOP3.LUT R2, R121, R122, RZ, 0xfc, !PT ;  /* 0x0000007a79027212 */ /* 0x008fe400078efcff */
[----:B--2---:R-:W-:-:S03]  /*3580*/  MOV R0, 0x2 ;  /* 0x0000000200007802 */ /* 0x004fc60000000f00 */
[C---:B------:R-:W-:Y:S01]  /*3590*/  IMAD R3, R2.reuse, c[0x0][0x18c], RZ ;  /* 0x0000630002037a24 */ /* 0x040fe200078e02ff */
[----:B------:R-:W-:Y:S02]  /*35a0*/  ISETP.LT.AND P0, PT, R2, c[0x0][0x178], !P6 ;  /* 0x00005e0002007a0c */ /* 0x000fe40007701270 */
[C-C-:B-1----:R-:W-:Y:S02]  /*35b0*/  LOP3.LUT R32, R121.reuse, 0x30, R122.reuse, 0xfe, !PT ;  /* 0x0000003079207812 */ /* 0x142fe400078efe7a */
[C-C-:B------:R-:W-:Y:S02]  /*35c0*/  LOP3.LUT R2, R121.reuse, 0x28, R122.reuse, 0xfe, !PT ;  /* 0x0000002879027812 */ /* 0x140fe400078efe7a */
[----:B------:R-:W-:Y:S02]  /*35d0*/  LOP3.LUT R34, R121, 0x18, R122, 0xfe, !PT ;  /* 0x0000001879227812 */ /* 0x000fe400078efe7a */
[----:B------:R-:W-:Y:S01]  /*35e0*/  ISETP.LT.AND P1, PT, R2, c[0x0][0x178], !P6 ;  /* 0x00005e0002007a0c */ /* 0x000fe20007721270 */
[----:B------:R-:W1:Y:S01]  /*35f0*/  LDS.128 R28, [R37] ;  /* 0x00000000251c7984 */ /* 0x000e620000000c00 */
[----:B------:R-:W-:-:S03]  /*3600*/  ISETP.LT.AND P3, PT, R34, c[0x0][0x178], !P6 ;  /* 0x00005e0022007a0c */ /* 0x000fc60007761270 */
[----:B------:R-:W2:Y:S04]  /*3610*/  LDS.128 R24, [R37+0x880] ;  /* 0x0008800025187984 */ /* 0x000ea80000000c00 */
[----:B------:R-:W3:Y:S04]  /*3620*/  LDS.128 R20, [R37+0x1100] ;  /* 0x0011000025147984 */ /* 0x000ee80000000c00 */
[----:B------:R-:W4:Y:S04]  /*3630*/  LDS.128 R16, [R37+0x1980] ;  /* 0x0019800025107984 */ /* 0x000f280000000c00 */
[----:B------:R-:W-:Y:S06]  /*3640*/  BAR.SYNC.DEFER_BLOCKING 0x0 ;  /* 0x0000000000007b1d */ /* 0x000fec0000010000 */
[----:B------:R1:W-:Y:S04]  /*3650*/  STS [R35], R36 ;  /* 0x0000002423007388 */ /* 0x0003e80000000800 */
[----:B------:R2:W-:Y:S04]  /*3660*/  STS [R35+0x880], R38 ;  /* 0x0008802623007388 */ /* 0x0005e80000000800 */
[----:B------:R-:W-:Y:S04]  /*3670*/  STS [R35+0x20], R40 ;  /* 0x0000202823007388 */ /* 0x000fe80000000800 */
[----:B------:R-:W-:Y:S04]  /*3680*/  STS [R35+0x8a0], R42 ;  /* 0x0008a02a23007388 */ /* 0x000fe80000000800 */
[----:B------:R-:W-:Y:S04]  /*3690*/  STS [R35+0x40], R44 ;  /* 0x0000402c23007388 */ /* 0x000fe80000000800 */
[----:B------:R-:W-:Y:S04]  /*36a0*/  STS [R35+0x8c0], R46 ;  /* 0x0008c02e23007388 */ /* 0x000fe80000000800 */
[----:B------:R-:W-:Y:S01]  /*36b0*/  STS [R35+0x60], R48 ;  /* 0x0000603023007388 */ /* 0x000fe20000000800 */
[----:B-1----:R-:W-:-:S03]  /*36c0*/  LOP3.LUT R36, R121, 0x8, R122, 0xfe, !PT ;  /* 0x0000000879247812 */ /* 0x002fc600078efe7a */
[----:B------:R-:W-:Y:S01]  /*36d0*/  STS [R35+0x8e0], R50 ;  /* 0x0008e03223007388 */ /* 0x000fe20000000800 */
[----:B--2---:R-:W-:Y:S01]  /*36e0*/  IMAD.WIDE R38, R3, R0, c[0x0][0x170] ;  /* 0x00005c0003267625 */ /* 0x004fe200078e0200 */
[----:B------:R-:W-:Y:S02]  /*36f0*/  LOP3.LUT R3, R121, 0x20, R122, 0xfe, !PT ;  /* 0x0000002079037812 */ /* 0x000fe400078efe7a */
[----:B------:R-:W-:Y:S01]  /*3700*/  STS [R35+0x80], R52 ;  /* 0x0000803423007388 */ /* 0x000fe20000000800 */
[----:B------:R-:W-:Y:S02]  /*3710*/  ISETP.LT.AND P5, PT, R36, c[0x0][0x178], !P6 ;  /* 0x00005e0024007a0c */ /* 0x000fe400077a1270 */
[----:B------:R-:W-:Y:S01]  /*3720*/  IMAD.WIDE R38, R120, 0x2, R38 ;  /* 0x0000000278267825 */ /* 0x000fe200078e0226 */
[----:B------:R-:W-:Y:S01]  /*3730*/  STS [R35+0x900], R54 ;  /* 0x0009003623007388 */ /* 0x000fe20000000800 */
[C---:B------:R-:W-:Y:S02]  /*3740*/  ISETP.LT.AND P2, PT, R3.reuse, c[0x0][0x178], !P6 ;  /* 0x00005e0003007a0c */ /* 0x040fe40007741270 */
[----:B------:R-:W-:Y:S01]  /*3750*/  IMAD R3, R3, c[0x0][0x18c], RZ ;  /* 0x0000630003037a24 */ /* 0x000fe200078e02ff */
[----:B------:R-:W-:Y:S01]  /*3760*/  STS [R35+0xa0], R56 ;  /* 0x0000a03823007388 */ /* 0x000fe20000000800 */
[----:B------:R-:W-:-:S03]  /*3770*/  LOP3.LUT R121, R121, 0x38, R122, 0xfe, !PT ;  /* 0x0000003879797812 */ /* 0x000fc600078efe7a */
[----:B------:R-:W-:Y:S04]  /*3780*/  STS [R35+0x920], R58 ;  /* 0x0009203a23007388 */ /* 0x000fe80000000800 */
[----:B------:R-:W-:Y:S04]  /*3790*/  STS [R35+0xc0], R60 ;  /* 0x0000c03c23007388 */ /* 0x000fe80000000800 */
[----:B------:R-:W-:Y:S04]  /*37a0*/  STS [R35+0x940], R62 ;  /* 0x0009403e23007388 */ /* 0x000fe80000000800 */
[----:B------:R-:W-:Y:S04]  /*37b0*/  STS [R35+0xe0], R64 ;  /* 0x0000e04023007388 */ /* 0x000fe80000000800 */
[----:B------:R1:W-:Y:S04]  /*37c0*/  STS [R35+0x960], R66 ;  /* 0x0009604223007388 */ /* 0x0003e80000000800 */
[----:B------:R-:W-:Y:S01]  /*37d0*/  BAR.SYNC.DEFER_BLOCKING 0x0 ;  /* 0x0000000000007b1d */ /* 0x000fe20000010000 */
[----:B-1----:R-:W-:-:S05]  /*37e0*/  IMAD R35, R36, c[0x0][0x18c], RZ ;  /* 0x0000630024237a24 */ /* 0x002fca00078e02ff */
[----:B------:R-:W1:Y:S04]  /*37f0*/  LDS.128 R12, [R37] ;  /* 0x00000000250c7984 */ /* 0x000e680000000c00 */
[----:B------:R-:W2:Y:S04]  /*3800*/  LDS.128 R8, [R37+0x880] ;  /* 0x0008800025087984 */ /* 0x000ea80000000c00 */
[----:B------:R-:W1:Y:S04]  /*3810*/  LDS.128 R4, [R37+0x1100] ;  /* 0x0011000025047984 */ /* 0x000e680000000c00 */
[----:B------:R2:W-:Y:S01]  /*3820*/  @P0 STG.E.128 [R38.64], R28 ;  /* 0x0000001c26000986 */ /* 0x0005e2000c101d0a */
[----:B------:R-:W-:-:S02]  /*3830*/  ISETP.LT.AND P0, PT, R32, c[0x0][0x178], !P6 ;  /* 0x00005e0020007a0c */ /* 0x000fc40007701270 */
[----:B------:R-:W-:Y:S01]  /*3840*/  ISETP.LT.AND P6, PT, R121, c[0x0][0x178], !P6 ;  /* 0x00005e0079007a0c */ /* 0x000fe200077c1270 */
[----:B--2---:R-:W-:-:S04]  /*3850*/  IMAD.WIDE R38, R35, R0, c[0x0][0x170] ;  /* 0x00005c0023267625 */ /* 0x004fc800078e0200 */
[----:B------:R-:W-:Y:S02]  /*3860*/  IMAD R29, R34, c[0x0][0x18c], RZ ;  /* 0x00006300221d7a24 */ /* 0x000fe400078e02ff */
[----:B------:R-:W-:Y:S02]  /*3870*/  IMAD R31, R2, c[0x0][0x18c], RZ ;  /* 0x00006300021f7a24 */ /* 0x000fe400078e02ff */
[----:B------:R-:W-:Y:S02]  /*3880*/  IMAD R35, R32, c[0x0][0x18c], RZ ;  /* 0x0000630020237a24 */ /* 0x000fe400078e02ff */
[----:B------:R-:W-:-:S04]  /*3890*/  IMAD.WIDE R32, R33, R0, c[0x0][0x170] ;  /* 0x00005c0021207625 */ /* 0x000fc800078e0200 */
[----:B------:R-:W-:-:S04]  /*38a0*/  IMAD.WIDE R28, R29, R0, c[0x0][0x170] ;  /* 0x00005c001d1c7625 */ /* 0x000fc800078e0200 */
[----:B------:R-:W-:-:S04]  /*38b0*/  IMAD.WIDE R38, R120, 0x2, R38 ;  /* 0x0000000278267825 */ /* 0x000fc800078e0226 */
[-C--:B------:R-:W-:Y:S01]  /*38c0*/  IMAD.WIDE R2, R3, R0.reuse, c[0x0][0x170] ;  /* 0x00005c0003027625 */ /* 0x080fe200078e0200 */
[----:B------:R2:W-:Y:S03]  /*38d0*/  @P5 STG.E.128 [R38.64], R24 ;  /* 0x0000001826005986 */ /* 0x0005e6000c101d0a */
[----:B------:R-:W-:-:S04]  /*38e0*/  IMAD.WIDE R30, R31, R0, c[0x0][0x170] ;  /* 0x00005c001f1e7625 */ /* 0x000fc800078e0200 */
[----:B------:R-:W-:-:S04]  /*38f0*/  IMAD.WIDE R34, R35, R0, c[0x0][0x170] ;  /* 0x00005c0023227625 */ /* 0x000fc800078e0200 */
[----:B------:R-:W-:-:S04]  /*3900*/  IMAD.WIDE R32, R120, 0x2, R32 ;  /* 0x0000000278207825 */ /* 0x000fc800078e0220 */
[C---:B------:R-:W-:Y:S01]  /*3910*/  IMAD.WIDE R28, R120.reuse, 0x2, R28 ;  /* 0x00000002781c7825 */ /* 0x040fe200078e021c */
[----:B---3--:R3:W-:Y:S03]  /*3920*/  @P4 STG.E.128 [R32.64], R20 ;  /* 0x0000001420004986 */ /* 0x0087e6000c101d0a */
[C---:B------:R-:W-:Y:S01]  /*3930*/  IMAD.WIDE R2, R120.reuse, 0x2, R2 ;  /* 0x0000000278027825 */ /* 0x040fe200078e0202 */
[----:B----4-:R3:W-:Y:S03]  /*3940*/  @P3 STG.E.128 [R28.64], R16 ;  /* 0x000000101c003986 */ /* 0x0107e6000c101d0a */
[C---:B------:R-:W-:Y:S01]  /*3950*/  IMAD.WIDE R30, R120.reuse, 0x2, R30 ;  /* 0x00000002781e7825 */ /* 0x040fe200078e021e */
[----:B-1----:R3:W-:Y:S03]  /*3960*/  @P2 STG.E.128 [R2.64], R12 ;  /* 0x0000000c02002986 */ /* 0x0027e6000c101d0a */
[----:B------:R-:W-:Y:S01]  /*3970*/  IMAD.WIDE R34, R120, 0x2, R34 ;  /* 0x0000000278227825 */ /* 0x000fe200078e0222 */
[----:B------:R3:W-:Y:S04]  /*3980*/  @P1 STG.E.128 [R30.64], R8 ;  /* 0x000000081e001986 */ /* 0x0007e8000c101d0a */
[----:B------:R3:W-:Y:S01]  /*3990*/  @P0 STG.E.128 [R34.64], R4 ;  /* 0x0000000422000986 */ /* 0x0007e2000c101d0a */
[----:B--2---:R-:W-:-:S04]  /*39a0*/  IMAD R25, R121, c[0x0][0x18c], RZ ;  /* 0x0000630079197a24 */ /* 0x004fc800078e02ff */
[----:B------:R-:W-:-:S06]  /*39b0*/  IMAD.WIDE R24, R25, R0, c[0x0][0x170] ;  /* 0x00005c0019187625 */ /* 0x000fcc00078e0200 */
[----:B------:R-:W-:Y:S01]  /*39c0*/  IMAD.WIDE R120, R120, 0x2, R24 ;  /* 0x0000000278787825 */ /* 0x000fe200078e0218 */
[----:B------:R-:W-:Y:S06]  /*39d0*/  @!P6 EXIT ;  /* 0x000000000000e94d */ /* 0x000fec0003800000 */
[----:B---3--:R-:W1:Y:S04]  /*39e0*/  LDS.128 R4, [R37+0x1980] ;  /* 0x0019800025047984 */ /* 0x008e680000000c00 */
[----:B-1----:R-:W-:Y:S01]  /*39f0*/  STG.E.128 [R120.64], R4 ;  /* 0x0000000478007986 */ /* 0x002fe2000c101d0a */
[----:B------:R-:W-:Y:S05]  /*3a00*/  EXIT ;  /* 0x000000000000794d */ /* 0x000fea0003800000 */
.L_x_2:
[----:B------:R-:W-:-:S00]  /*3a10*/  BRA `(.L_x_2) ;  /* 0xfffffff000007947 */ /* 0x000fc0000383ffff */
[----:B------:R-:W-:-:S00]  /*3a20*/  NOP ;  /* 0x0000000000007918 */ /* 0x000fc00000000000 */
        /* <DEDUP_REMOVED lines=13> */
.L_x_3:


//--------------------- .nv.shared.matmul_kernel  --------------------------
	.section	.nv.shared.matmul_kernel,"aw",@nobits
	.sectionflags	@""
	.align	16
